//
// Generated by NVIDIA NVVM Compiler
//
// Compiler Build ID: CL-36424714
// Cuda compilation tools, release 13.0, V13.0.88
// Based on NVVM 20.0.0
//

.version 9.0
.target sm_100
.address_size 64

	// .globl	_Z13gpu_initArrayPiiii
.global .align 4 .b8 precalc_xorwow_matrix[102400];
.global .align 4 .b8 precalc_xorwow_offset_matrix[102400];
.global .align 4 .b8 mrg32k3aM1[2304];
.global .align 4 .b8 mrg32k3aM2[2304];
.global .align 4 .b8 mrg32k3aM1SubSeq[2016];
.global .align 4 .b8 mrg32k3aM2SubSeq[2016];
.global .align 4 .b8 mrg32k3aM1Seq[2304];
.global .align 4 .b8 mrg32k3aM2Seq[2304];
.const .align 8 .b8 __cr_lgamma_table[72];
.extern .shared .align 16 .b8 C_shared[];

.visible .entry _Z13gpu_initArrayPiiii(
	.param .u64 .ptr .align 1 _Z13gpu_initArrayPiiii_param_0,
	.param .u32 _Z13gpu_initArrayPiiii_param_1,
	.param .u32 _Z13gpu_initArrayPiiii_param_2,
	.param .u32 _Z13gpu_initArrayPiiii_param_3
)
{
	.reg .pred 	%p<3>;
	.reg .b32 	%r<26>;
	.reg .b64 	%rd<5>;

	ld.param.u64 	%rd1, [_Z13gpu_initArrayPiiii_param_0];
	ld.param.u32 	%r4, [_Z13gpu_initArrayPiiii_param_1];
	ld.param.u32 	%r2, [_Z13gpu_initArrayPiiii_param_2];
	ld.param.u32 	%r3, [_Z13gpu_initArrayPiiii_param_3];
	mov.u32 	%r5, %ctaid.x;
	mov.u32 	%r6, %ntid.x;
	mov.u32 	%r7, %tid.x;
	mad.lo.s32 	%r1, %r5, %r6, %r7;
	setp.ge.s32 	%p1, %r1, %r4;
	@%p1 bra 	$L__BB0_2;
	add.s32 	%r8, %r3, %r1;
	setp.gt.s32 	%p2, %r8, -1;
	selp.b32 	%r9, -638133224, -1940497825, %p2;
	xor.b32  	%r10, %r8, -1429050551;
	mul.lo.s32 	%r11, %r10, 1099087573;
	add.s32 	%r12, %r11, 5783321;
	add.s32 	%r13, %r11, 123456789;
	cvta.to.global.u64 	%rd2, %rd1;
	shr.u32 	%r14, %r13, 2;
	xor.b32  	%r15, %r14, %r13;
	shl.b32 	%r16, %r12, 4;
	shl.b32 	%r17, %r15, 1;
	xor.b32  	%r18, %r16, %r17;
	xor.b32  	%r19, %r18, %r12;
	xor.b32  	%r20, %r19, %r15;
	add.s32 	%r21, %r11, %r9;
	add.s32 	%r22, %r21, %r20;
	add.s32 	%r23, %r22, 362437;
	add.s32 	%r24, %r2, 1;
	rem.u32 	%r25, %r23, %r24;
	mul.wide.s32 	%rd3, %r1, 4;
	add.s64 	%rd4, %rd2, %rd3;
	st.global.u32 	[%rd4], %r25;
$L__BB0_2:
	ret;

}
	// .globl	_Z9gpu_fullCPiS_ii
.visible .entry _Z9gpu_fullCPiS_ii(
	.param .u64 .ptr .align 1 _Z9gpu_fullCPiS_ii_param_0,
	.param .u64 .ptr .align 1 _Z9gpu_fullCPiS_ii_param_1,
	.param .u32 _Z9gpu_fullCPiS_ii_param_2,
	.param .u32 _Z9gpu_fullCPiS_ii_param_3
)
{
	.reg .pred 	%p<6>;
	.reg .b32 	%r<28>;
	.reg .b64 	%rd<9>;

	ld.param.u64 	%rd2, [_Z9gpu_fullCPiS_ii_param_0];
	ld.param.u64 	%rd3, [_Z9gpu_fullCPiS_ii_param_1];
	ld.param.u32 	%r9, [_Z9gpu_fullCPiS_ii_param_2];
	ld.param.u32 	%r10, [_Z9gpu_fullCPiS_ii_param_3];
	mov.u32 	%r27, %tid.x;
	setp.ge.s32 	%p1, %r27, %r10;
	@%p1 bra 	$L__BB1_3;
	mov.u32 	%r2, %ntid.x;
	mov.u32 	%r12, C_shared;
	mov.u32 	%r26, %r27;
$L__BB1_2:
	shl.b32 	%r11, %r26, 2;
	add.s32 	%r13, %r12, %r11;
	mov.b32 	%r14, 0;
	st.shared.u32 	[%r13], %r14;
	add.s32 	%r26, %r26, %r2;
	setp.lt.s32 	%p2, %r26, %r10;
	@%p2 bra 	$L__BB1_2;
$L__BB1_3:
	bar.sync 	0;
	mov.u32 	%r15, %ctaid.x;
	mov.u32 	%r5, %ntid.x;
	mad.lo.s32 	%r6, %r15, %r5, %r27;
	setp.ge.s32 	%p3, %r6, %r9;
	@%p3 bra 	$L__BB1_5;
	cvta.to.global.u64 	%rd4, %rd2;
	mul.wide.s32 	%rd5, %r6, 4;
	add.s64 	%rd6, %rd4, %rd5;
	ld.global.u32 	%r16, [%rd6];
	shl.b32 	%r17, %r16, 2;
	mov.u32 	%r18, C_shared;
	add.s32 	%r19, %r18, %r17;
	atom.shared.add.u32 	%r20, [%r19], 1;
$L__BB1_5:
	setp.ge.s32 	%p4, %r27, %r10;
	bar.sync 	0;
	@%p4 bra 	$L__BB1_8;
	cvta.to.global.u64 	%rd1, %rd3;
	mov.u32 	%r22, C_shared;
$L__BB1_7:
	mul.wide.s32 	%rd7, %r27, 4;
	add.s64 	%rd8, %rd1, %rd7;
	shl.b32 	%r21, %r27, 2;
	add.s32 	%r23, %r22, %r21;
	ld.shared.u32 	%r24, [%r23];
	atom.global.add.u32 	%r25, [%rd8], %r24;
	add.s32 	%r27, %r27, %r5;
	setp.lt.s32 	%p5, %r27, %r10;
	@%p5 bra 	$L__BB1_7;
$L__BB1_8:
	ret;

}
	// .globl	_Z8gpu_sumCPii
.visible .entry _Z8gpu_sumCPii(
	.param .u64 .ptr .align 1 _Z8gpu_sumCPii_param_0,
	.param .u32 _Z8gpu_sumCPii_param_1
)
{
	.reg .pred 	%p<10>;
	.reg .b32 	%r<111>;
	.reg .b64 	%rd<39>;

	ld.param.u64 	%rd9, [_Z8gpu_sumCPii_param_0];
	ld.param.u32 	%r21, [_Z8gpu_sumCPii_param_1];
	cvta.to.global.u64 	%rd1, %rd9;
	setp.lt.s32 	%p1, %r21, 2;
	@%p1 bra 	$L__BB2_14;
	add.s32 	%r1, %r21, -1;
	add.s32 	%r23, %r21, -2;
	and.b32  	%r2, %r1, 15;
	setp.lt.u32 	%p2, %r23, 15;
	mov.b32 	%r107, 1;
	@%p2 bra 	$L__BB2_5;
	and.b32  	%r25, %r1, -16;
	neg.s32 	%r105, %r25;
	add.s64 	%rd37, %rd1, 32;
	mov.b32 	%r104, 0;
$L__BB2_3:
	.pragma "nounroll";
	ld.global.u32 	%r26, [%rd37+-32];
	ld.global.u32 	%r27, [%rd37+-28];
	add.s32 	%r28, %r27, %r26;
	st.global.u32 	[%rd37+-28], %r28;
	ld.global.u32 	%r29, [%rd37+-24];
	add.s32 	%r30, %r29, %r28;
	st.global.u32 	[%rd37+-24], %r30;
	ld.global.u32 	%r31, [%rd37+-20];
	add.s32 	%r32, %r31, %r30;
	st.global.u32 	[%rd37+-20], %r32;
	ld.global.u32 	%r33, [%rd37+-16];
	add.s32 	%r34, %r33, %r32;
	st.global.u32 	[%rd37+-16], %r34;
	ld.global.u32 	%r35, [%rd37+-12];
	add.s32 	%r36, %r35, %r34;
	st.global.u32 	[%rd37+-12], %r36;
	ld.global.u32 	%r37, [%rd37+-8];
	add.s32 	%r38, %r37, %r36;
	st.global.u32 	[%rd37+-8], %r38;
	ld.global.u32 	%r39, [%rd37+-4];
	add.s32 	%r40, %r39, %r38;
	st.global.u32 	[%rd37+-4], %r40;
	ld.global.u32 	%r41, [%rd37];
	add.s32 	%r42, %r41, %r40;
	st.global.u32 	[%rd37], %r42;
	ld.global.u32 	%r43, [%rd37+4];
	add.s32 	%r44, %r43, %r42;
	st.global.u32 	[%rd37+4], %r44;
	ld.global.u32 	%r45, [%rd37+8];
	add.s32 	%r46, %r45, %r44;
	st.global.u32 	[%rd37+8], %r46;
	ld.global.u32 	%r47, [%rd37+12];
	add.s32 	%r48, %r47, %r46;
	st.global.u32 	[%rd37+12], %r48;
	ld.global.u32 	%r49, [%rd37+16];
	add.s32 	%r50, %r49, %r48;
	st.global.u32 	[%rd37+16], %r50;
	ld.global.u32 	%r51, [%rd37+20];
	add.s32 	%r52, %r51, %r50;
	st.global.u32 	[%rd37+20], %r52;
	ld.global.u32 	%r53, [%rd37+24];
	add.s32 	%r54, %r53, %r52;
	st.global.u32 	[%rd37+24], %r54;
	ld.global.u32 	%r55, [%rd37+28];
	add.s32 	%r56, %r55, %r54;
	st.global.u32 	[%rd37+28], %r56;
	ld.global.u32 	%r57, [%rd37+32];
	add.s32 	%r58, %r57, %r56;
	st.global.u32 	[%rd37+32], %r58;
	add.s32 	%r105, %r105, 16;
	add.s32 	%r104, %r104, 16;
	add.s64 	%rd37, %rd37, 64;
	setp.ne.s32 	%p3, %r105, 0;
	@%p3 bra 	$L__BB2_3;
	add.s32 	%r107, %r104, 1;
$L__BB2_5:
	setp.eq.s32 	%p4, %r2, 0;
	@%p4 bra 	$L__BB2_14;
	and.b32  	%r10, %r1, 7;
	setp.lt.u32 	%p5, %r2, 8;
	@%p5 bra 	$L__BB2_8;
	mul.wide.s32 	%rd10, %r107, 4;
	add.s64 	%rd11, %rd1, %rd10;
	ld.global.u32 	%r59, [%rd11+-4];
	mul.wide.u32 	%rd12, %r107, 4;
	add.s64 	%rd13, %rd1, %rd12;
	ld.global.u32 	%r60, [%rd13];
	add.s32 	%r61, %r60, %r59;
	st.global.u32 	[%rd13], %r61;
	add.s32 	%r62, %r107, 1;
	mul.wide.u32 	%rd14, %r62, 4;
	add.s64 	%rd15, %rd1, %rd14;
	ld.global.u32 	%r63, [%rd15];
	add.s32 	%r64, %r63, %r61;
	st.global.u32 	[%rd15], %r64;
	add.s32 	%r65, %r107, 2;
	ld.global.u32 	%r66, [%rd11+4];
	mul.wide.u32 	%rd16, %r65, 4;
	add.s64 	%rd17, %rd1, %rd16;
	ld.global.u32 	%r67, [%rd17];
	add.s32 	%r68, %r67, %r66;
	st.global.u32 	[%rd17], %r68;
	add.s32 	%r69, %r107, 3;
	ld.global.u32 	%r70, [%rd11+8];
	mul.wide.u32 	%rd18, %r69, 4;
	add.s64 	%rd19, %rd1, %rd18;
	ld.global.u32 	%r71, [%rd19];
	add.s32 	%r72, %r71, %r70;
	st.global.u32 	[%rd19], %r72;
	add.s32 	%r73, %r107, 4;
	ld.global.u32 	%r74, [%rd11+12];
	mul.wide.u32 	%rd20, %r73, 4;
	add.s64 	%rd21, %rd1, %rd20;
	ld.global.u32 	%r75, [%rd21];
	add.s32 	%r76, %r75, %r74;
	st.global.u32 	[%rd21], %r76;
	add.s32 	%r77, %r107, 5;
	ld.global.u32 	%r78, [%rd11+16];
	mul.wide.u32 	%rd22, %r77, 4;
	add.s64 	%rd23, %rd1, %rd22;
	ld.global.u32 	%r79, [%rd23];
	add.s32 	%r80, %r79, %r78;
	st.global.u32 	[%rd23], %r80;
	add.s32 	%r81, %r107, 6;
	ld.global.u32 	%r82, [%rd11+20];
	mul.wide.u32 	%rd24, %r81, 4;
	add.s64 	%rd25, %rd1, %rd24;
	ld.global.u32 	%r83, [%rd25];
	add.s32 	%r84, %r83, %r82;
	st.global.u32 	[%rd25], %r84;
	ld.global.u32 	%r85, [%rd11+24];
	ld.global.u32 	%r86, [%rd13+28];
	add.s32 	%r87, %r86, %r85;
	st.global.u32 	[%rd13+28], %r87;
	add.s32 	%r107, %r107, 8;
$L__BB2_8:
	setp.eq.s32 	%p6, %r10, 0;
	@%p6 bra 	$L__BB2_14;
	and.b32  	%r13, %r1, 3;
	setp.lt.u32 	%p7, %r10, 4;
	@%p7 bra 	$L__BB2_11;
	mul.wide.s32 	%rd26, %r107, 4;
	add.s64 	%rd27, %rd1, %rd26;
	ld.global.u32 	%r88, [%rd27+-4];
	mul.wide.u32 	%rd28, %r107, 4;
	add.s64 	%rd29, %rd1, %rd28;
	ld.global.u32 	%r89, [%rd29];
	add.s32 	%r90, %r89, %r88;
	st.global.u32 	[%rd29], %r90;
	add.s32 	%r91, %r107, 1;
	mul.wide.u32 	%rd30, %r91, 4;
	add.s64 	%rd31, %rd1, %rd30;
	ld.global.u32 	%r92, [%rd31];
	add.s32 	%r93, %r92, %r90;
	st.global.u32 	[%rd31], %r93;
	add.s32 	%r94, %r107, 2;
	ld.global.u32 	%r95, [%rd27+4];
	mul.wide.u32 	%rd32, %r94, 4;
	add.s64 	%rd33, %rd1, %rd32;
	ld.global.u32 	%r96, [%rd33];
	add.s32 	%r97, %r96, %r95;
	st.global.u32 	[%rd33], %r97;
	ld.global.u32 	%r98, [%rd27+8];
	ld.global.u32 	%r99, [%rd29+12];
	add.s32 	%r100, %r99, %r98;
	st.global.u32 	[%rd29+12], %r100;
	add.s32 	%r107, %r107, 4;
$L__BB2_11:
	setp.eq.s32 	%p8, %r13, 0;
	@%p8 bra 	$L__BB2_14;
	add.s64 	%rd5, %rd1, -4;
	mul.wide.u32 	%rd34, %r107, 4;
	add.s64 	%rd38, %rd1, %rd34;
	neg.s32 	%r109, %r13;
$L__BB2_13:
	.pragma "nounroll";
	mul.wide.s32 	%rd35, %r107, 4;
	add.s64 	%rd36, %rd5, %rd35;
	ld.global.u32 	%r101, [%rd36];
	ld.global.u32 	%r102, [%rd38];
	add.s32 	%r103, %r102, %r101;
	st.global.u32 	[%rd38], %r103;
	add.s32 	%r107, %r107, 1;
	add.s64 	%rd38, %rd38, 4;
	add.s32 	%r109, %r109, 1;
	setp.ne.s32 	%p9, %r109, 0;
	@%p9 bra 	$L__BB2_13;
$L__BB2_14:
	ret;

}
	// .globl	_Z14gpu_lastKernelPiS_S_i
.visible .entry _Z14gpu_lastKernelPiS_S_i(
	.param .u64 .ptr .align 1 _Z14gpu_lastKernelPiS_S_i_param_0,
	.param .u64 .ptr .align 1 _Z14gpu_lastKernelPiS_S_i_param_1,
	.param .u64 .ptr .align 1 _Z14gpu_lastKernelPiS_S_i_param_2,
	.param .u32 _Z14gpu_lastKernelPiS_S_i_param_3
)
{
	.reg .pred 	%p<2>;
	.reg .b32 	%r<8>;
	.reg .b64 	%rd<13>;

	ld.param.u64 	%rd1, [_Z14gpu_lastKernelPiS_S_i_param_0];
	ld.param.u64 	%rd2, [_Z14gpu_lastKernelPiS_S_i_param_1];
	ld.param.u64 	%rd3, [_Z14gpu_lastKernelPiS_S_i_param_2];
	ld.param.u32 	%r2, [_Z14gpu_lastKernelPiS_S_i_param_3];
	mov.u32 	%r3, %ctaid.x;
	mov.u32 	%r4, %ntid.x;
	mov.u32 	%r5, %tid.x;
	mad.lo.s32 	%r1, %r3, %r4, %r5;
	setp.ge.s32 	%p1, %r1, %r2;
	@%p1 bra 	$L__BB3_2;
	cvta.to.global.u64 	%rd4, %rd1;
	cvta.to.global.u64 	%rd5, %rd2;
	cvta.to.global.u64 	%rd6, %rd3;
	mul.wide.s32 	%rd7, %r1, 4;
	add.s64 	%rd8, %rd4, %rd7;
	ld.global.u32 	%r6, [%rd8];
	mul.wide.s32 	%rd9, %r6, 4;
	add.s64 	%rd10, %rd5, %rd9;
	atom.global.add.u32 	%r7, [%rd10], -1;
	mul.wide.s32 	%rd11, %r7, 4;
	add.s64 	%rd12, %rd6, %rd11;
	st.global.u32 	[%rd12+-4], %r6;
$L__BB3_2:
	ret;

}


// ===== COMPILED SASS (sm_100) =====

	.target	sm_100

	.elftype	@"ET_EXEC"


//--------------------- .note.nv.tkinfo           --------------------------
	.section	.note.nv.tkinfo,"",@"SHT_NOTE"
	.sectionflags	@"SHF_NOTE_NV_TKINFO"
	.tkinfo
        /*0018*/ 	.word	0x00000002
        /*0030*/ 	.string	""
        /*0030*/ 	.string	"ptxas"
        /*0030*/ 	.string	"Cuda compilation tools, release 13.0, V13.0.88"
        /*0030*/ 	.string	"Build cuda_13.0.r13.0/compiler.36424714_0"
        /*0030*/ 	.string	"-arch sm_100 -m 64 "



//--------------------- .note.nv.cuinfo           --------------------------
	.section	.note.nv.cuinfo,"",@"SHT_NOTE"
	.sectionflags	@"SHF_NOTE_NV_CUINFO"
        /*0018*/ 	.short	0x0002
        /*001a*/ 	.short	0x0064
        /*001c*/ 	.short	0x0082
	.zero		2


//--------------------- .nv.info                  --------------------------
	.section	.nv.info,"",@"SHT_CUDA_INFO"
	.align	4


	//----- nvinfo : EIATTR_REGCOUNT
	.align		4
        /*0000*/ 	.byte	0x04, 0x2f
        /*0002*/ 	.short	(.L_10 - .L_9)
	.align		4
.L_9:
        /*0004*/ 	.word	index@(_Z13gpu_initArrayPiiii)
        /*0008*/ 	.word	0x00000010


	//----- nvinfo : EIATTR_FRAME_SIZE
	.align		4
.L_10:
        /*000c*/ 	.byte	0x04, 0x11
        /*000e*/ 	.short	(.L_12 - .L_11)
	.align		4
.L_11:
        /*0010*/ 	.word	index@(_Z13gpu_initArrayPiiii)
        /*0014*/ 	.word	0x00000000


	//----- nvinfo : EIATTR_REGCOUNT
	.align		4
.L_12:
        /*0018*/ 	.byte	0x04, 0x2f
        /*001a*/ 	.short	(.L_14 - .L_13)
	.align		4
.L_13:
        /*001c*/ 	.word	index@(_Z9gpu_fullCPiS_ii)
        /*0020*/ 	.word	0x0000000c


	//----- nvinfo : EIATTR_FRAME_SIZE
	.align		4
.L_14:
        /*0024*/ 	.byte	0x04, 0x11
        /*0026*/ 	.short	(.L_16 - .L_15)
	.align		4
.L_15:
        /*0028*/ 	.word	index@(_Z9gpu_fullCPiS_ii)
        /*002c*/ 	.word	0x00000000


	//----- nvinfo : EIATTR_REGCOUNT
	.align		4
.L_16:
        /*0030*/ 	.byte	0x04, 0x2f
        /*0032*/ 	.short	(.L_18 - .L_17)
	.align		4
.L_17:
        /*0034*/ 	.word	index@(_Z8gpu_sumCPii)
        /*0038*/ 	.word	0x00000020


	//----- nvinfo : EIATTR_FRAME_SIZE
	.align		4
.L_18:
        /*003c*/ 	.byte	0x04, 0x11
        /*003e*/ 	.short	(.L_20 - .L_19)
	.align		4
.L_19:
        /*0040*/ 	.word	index@(_Z8gpu_sumCPii)
        /*0044*/ 	.word	0x00000000


	//----- nvinfo : EIATTR_REGCOUNT
	.align		4
.L_20:
        /*0048*/ 	.byte	0x04, 0x2f
        /*004a*/ 	.short	(.L_22 - .L_21)
	.align		4
.L_21:
        /*004c*/ 	.word	index@(_Z14gpu_lastKernelPiS_S_i)
        /*0050*/ 	.word	0x0000000c


	//----- nvinfo : EIATTR_FRAME_SIZE
	.align		4
.L_22:
        /*0054*/ 	.byte	0x04, 0x11
        /*0056*/ 	.short	(.L_24 - .L_23)
	.align		4
.L_23:
        /*0058*/ 	.word	index@(_Z14gpu_lastKernelPiS_S_i)
        /*005c*/ 	.word	0x00000000


	//----- nvinfo : EIATTR_MIN_STACK_SIZE
	.align		4
.L_24:
        /*0060*/ 	.byte	0x04, 0x12
        /*0062*/ 	.short	(.L_26 - .L_25)
	.align		4
.L_25:
        /*0064*/ 	.word	index@(_Z14gpu_lastKernelPiS_S_i)
        /*0068*/ 	.word	0x00000000


	//----- nvinfo : EIATTR_MIN_STACK_SIZE
	.align		4
.L_26:
        /*006c*/ 	.byte	0x04, 0x12
        /*006e*/ 	.short	(.L_28 - .L_27)
	.align		4
.L_27:
        /*0070*/ 	.word	index@(_Z8gpu_sumCPii)
        /*0074*/ 	.word	0x00000000


	//----- nvinfo : EIATTR_MIN_STACK_SIZE
	.align		4
.L_28:
        /*0078*/ 	.byte	0x04, 0x12
        /*007a*/ 	.short	(.L_30 - .L_29)
	.align		4
.L_29:
        /*007c*/ 	.word	index@(_Z9gpu_fullCPiS_ii)
        /*0080*/ 	.word	0x00000000


	//----- nvinfo : EIATTR_MIN_STACK_SIZE
	.align		4
.L_30:
        /*0084*/ 	.byte	0x04, 0x12
        /*0086*/ 	.short	(.L_32 - .L_31)
	.align		4
.L_31:
        /*0088*/ 	.word	index@(_Z13gpu_initArrayPiiii)
        /*008c*/ 	.word	0x00000000
.L_32:


//--------------------- .nv.compat                --------------------------
	.section	.nv.compat,"",@"SHT_CUDA_COMPAT_INFO"
	.align	4
        /*0000*/ 	.byte	0x02, 0x09, 0x00, 0x00, 0x02, 0x02, 0x01, 0x00, 0x02, 0x05, 0x05, 0x00, 0x03, 0x07, 0x01, 0x01
        /*0010*/ 	.byte	0x02, 0x03, 0x00, 0x00, 0x02, 0x06, 0x01, 0x00, 0x04, 0x0b, 0x08, 0x00, 0x09, 0x00, 0x00, 0x00
        /*0020*/ 	.byte	0x00, 0x00, 0x00, 0x00


//--------------------- .nv.info._Z14gpu_lastKernelPiS_S_i --------------------------
	.section	.nv.info._Z14gpu_lastKernelPiS_S_i,"",@"SHT_CUDA_INFO"
	.sectionflags	@""
	.align	4


	//----- nvinfo : EIATTR_CUDA_API_VERSION
	.align		4
        /*0000*/ 	.byte	0x04, 0x37
        /*0002*/ 	.short	(.L_34 - .L_33)
.L_33:
        /*0004*/ 	.word	0x00000082


	//----- nvinfo : EIATTR_KPARAM_INFO
	.align		4
.L_34:
        /*0008*/ 	.byte	0x04, 0x17
        /*000a*/ 	.short	(.L_36 - .L_35)
.L_35:
        /*000c*/ 	.word	0x00000000
        /*0010*/ 	.short	0x0003
        /*0012*/ 	.short	0x0018
        /*0014*/ 	.byte	0x00, 0xf0, 0x11, 0x00


	//----- nvinfo : EIATTR_KPARAM_INFO
	.align		4
.L_36:
        /*0018*/ 	.byte	0x04, 0x17
        /*001a*/ 	.short	(.L_38 - .L_37)
.L_37:
        /*001c*/ 	.word	0x00000000
        /*0020*/ 	.short	0x0002
        /*0022*/ 	.short	0x0010
        /*0024*/ 	.byte	0x00, 0xf5, 0x21, 0x00


	//----- nvinfo : EIATTR_KPARAM_INFO
	.align		4
.L_38:
        /*0028*/ 	.byte	0x04, 0x17
        /*002a*/ 	.short	(.L_40 - .L_39)
.L_39:
        /*002c*/ 	.word	0x00000000
        /*0030*/ 	.short	0x0001
        /*0032*/ 	.short	0x0008
        /*0034*/ 	.byte	0x00, 0xf5, 0x21, 0x00


	//----- nvinfo : EIATTR_KPARAM_INFO
	.align		4
.L_40:
        /*0038*/ 	.byte	0x04, 0x17
        /*003a*/ 	.short	(.L_42 - .L_41)
.L_41:
        /*003c*/ 	.word	0x00000000
        /*0040*/ 	.short	0x0000
        /*0042*/ 	.short	0x0000
        /*0044*/ 	.byte	0x00, 0xf5, 0x21, 0x00


	//----- nvinfo : EIATTR_SPARSE_MMA_MASK
	.align		4
.L_42:
        /*0048*/ 	.byte	0x03, 0x50
        /*004a*/ 	.short	0x0000


	//----- nvinfo : EIATTR_MAXREG_COUNT
	.align		4
        /*004c*/ 	.byte	0x03, 0x1b
        /*004e*/ 	.short	0x00ff


	//----- nvinfo : EIATTR_MERCURY_ISA_VERSION
	.align		4
        /*0050*/ 	.byte	0x03, 0x5f
        /*0052*/ 	.short	0x0101


	//----- nvinfo : EIATTR_VRC_CTA_INIT_COUNT
	.align		4
        /*0054*/ 	.byte	0x02, 0x4a
	.zero		1
	.zero		1


	//----- nvinfo : EIATTR_EXIT_INSTR_OFFSETS
	.align		4
        /*0058*/ 	.byte	0x04, 0x1c
        /*005a*/ 	.short	(.L_44 - .L_43)


	//   ....[0]....
.L_43:
        /*005c*/ 	.word	0x00000070


	//   ....[1]....
        /*0060*/ 	.word	0x00000130


	//----- nvinfo : EIATTR_CBANK_PARAM_SIZE
	.align		4
.L_44:
        /*0064*/ 	.byte	0x03, 0x19
        /*0066*/ 	.short	0x001c


	//----- nvinfo : EIATTR_PARAM_CBANK
	.align		4
        /*0068*/ 	.byte	0x04, 0x0a
        /*006a*/ 	.short	(.L_46 - .L_45)
	.align		4
.L_45:
        /*006c*/ 	.word	index@(.nv.constant0._Z14gpu_lastKernelPiS_S_i)
        /*0070*/ 	.short	0x0380
        /*0072*/ 	.short	0x001c


	//----- nvinfo : EIATTR_SW_WAR
	.align		4
.L_46:
        /*0074*/ 	.byte	0x04, 0x36
        /*0076*/ 	.short	(.L_48 - .L_47)
.L_47:
        /*0078*/ 	.word	0x00000008
.L_48:


//--------------------- .nv.info._Z8gpu_sumCPii   --------------------------
	.section	.nv.info._Z8gpu_sumCPii,"",@"SHT_CUDA_INFO"
	.sectionflags	@""
	.align	4


	//----- nvinfo : EIATTR_CUDA_API_VERSION
	.align		4
        /*0000*/ 	.byte	0x04, 0x37
        /*0002*/ 	.short	(.L_50 - .L_49)
.L_49:
        /*0004*/ 	.word	0x00000082


	//----- nvinfo : EIATTR_KPARAM_INFO
	.align		4
.L_50:
        /*0008*/ 	.byte	0x04, 0x17
        /*000a*/ 	.short	(.L_52 - .L_51)
.L_51:
        /*000c*/ 	.word	0x00000000
        /*0010*/ 	.short	0x0001
        /*0012*/ 	.short	0x0008
        /*0014*/ 	.byte	0x00, 0xf0, 0x11, 0x00


	//----- nvinfo : EIATTR_KPARAM_INFO
	.align		4
.L_52:
        /*0018*/ 	.byte	0x04, 0x17
        /*001a*/ 	.short	(.L_54 - .L_53)
.L_53:
        /*001c*/ 	.word	0x00000000
        /*0020*/ 	.short	0x0000
        /*0022*/ 	.short	0x0000
        /*0024*/ 	.byte	0x00, 0xf5, 0x21, 0x00


	//----- nvinfo : EIATTR_SPARSE_MMA_MASK
	.align		4
.L_54:
        /*0028*/ 	.byte	0x03, 0x50
        /*002a*/ 	.short	0x0000


	//----- nvinfo : EIATTR_MAXREG_COUNT
	.align		4
        /*002c*/ 	.byte	0x03, 0x1b
        /*002e*/ 	.short	0x00ff


	//----- nvinfo : EIATTR_MERCURY_ISA_VERSION
	.align		4
        /*0030*/ 	.byte	0x03, 0x5f
        /*0032*/ 	.short	0x0101


	//----- nvinfo : EIATTR_VRC_CTA_INIT_COUNT
	.align		4
        /*0034*/ 	.byte	0x02, 0x4a
	.zero		1
	.zero		1


	//----- nvinfo : EIATTR_EXIT_INSTR_OFFSETS
	.align		4
        /*0038*/ 	.byte	0x04, 0x1c
        /*003a*/ 	.short	(.L_56 - .L_55)


	//   ....[0]....
.L_55:
        /*003c*/ 	.word	0x00000030


	//   ....[1]....
        /*0040*/ 	.word	0x000004f0


	//   ....[2]....
        /*0044*/ 	.word	0x00000830


	//   ....[3]....
        /*0048*/ 	.word	0x000009f0


	//   ....[4]....
        /*004c*/ 	.word	0x00000b40


	//----- nvinfo : EIATTR_CBANK_PARAM_SIZE
	.align		4
.L_56:
        /*0050*/ 	.byte	0x03, 0x19
        /*0052*/ 	.short	0x000c


	//----- nvinfo : EIATTR_PARAM_CBANK
	.align		4
        /*0054*/ 	.byte	0x04, 0x0a
        /*0056*/ 	.short	(.L_58 - .L_57)
	.align		4
.L_57:
        /*0058*/ 	.word	index@(.nv.constant0._Z8gpu_sumCPii)
        /*005c*/ 	.short	0x0380
        /*005e*/ 	.short	0x000c


	//----- nvinfo : EIATTR_SW_WAR
	.align		4
.L_58:
        /*0060*/ 	.byte	0x04, 0x36
        /*0062*/ 	.short	(.L_60 - .L_59)
.L_59:
        /*0064*/ 	.word	0x00000008
.L_60:


//--------------------- .nv.info._Z9gpu_fullCPiS_ii --------------------------
	.section	.nv.info._Z9gpu_fullCPiS_ii,"",@"SHT_CUDA_INFO"
	.sectionflags	@""
	.align	4


	//----- nvinfo : EIATTR_CUDA_API_VERSION
	.align		4
        /*0000*/ 	.byte	0x04, 0x37
        /*0002*/ 	.short	(.L_62 - .L_61)
.L_61:
        /*0004*/ 	.word	0x00000082


	//----- nvinfo : EIATTR_KPARAM_INFO
	.align		4
.L_62:
        /*0008*/ 	.byte	0x04, 0x17
        /*000a*/ 	.short	(.L_64 - .L_63)
.L_63:
        /*000c*/ 	.word	0x00000000
        /*0010*/ 	.short	0x0003
        /*0012*/ 	.short	0x0014
        /*0014*/ 	.byte	0x00, 0xf0, 0x11, 0x00


	//----- nvinfo : EIATTR_KPARAM_INFO
	.align		4
.L_64:
        /*0018*/ 	.byte	0x04, 0x17
        /*001a*/ 	.short	(.L_66 - .L_65)
.L_65:
        /*001c*/ 	.word	0x00000000
        /*0020*/ 	.short	0x0002
        /*0022*/ 	.short	0x0010
        /*0024*/ 	.byte	0x00, 0xf0, 0x11, 0x00


	//----- nvinfo : EIATTR_KPARAM_INFO
	.align		4
.L_66:
        /*0028*/ 	.byte	0x04, 0x17
        /*002a*/ 	.short	(.L_68 - .L_67)
.L_67:
        /*002c*/ 	.word	0x00000000
        /*0030*/ 	.short	0x0001
        /*0032*/ 	.short	0x0008
        /*0034*/ 	.byte	0x00, 0xf5, 0x21, 0x00


	//----- nvinfo : EIATTR_KPARAM_INFO
	.align		4
.L_68:
        /*0038*/ 	.byte	0x04, 0x17
        /*003a*/ 	.short	(.L_70 - .L_69)
.L_69:
        /*003c*/ 	.word	0x00000000
        /*0040*/ 	.short	0x0000
        /*0042*/ 	.short	0x0000
        /*0044*/ 	.byte	0x00, 0xf5, 0x21, 0x00


	//----- nvinfo : EIATTR_SPARSE_MMA_MASK
	.align		4
.L_70:
        /*0048*/ 	.byte	0x03, 0x50
        /*004a*/ 	.short	0x0000


	//----- nvinfo : EIATTR_MAXREG_COUNT
	.align		4
        /*004c*/ 	.byte	0x03, 0x1b
        /*004e*/ 	.short	0x00ff


	//----- nvinfo : EIATTR_NUM_BARRIERS
	.align		4
        /*0050*/ 	.byte	0x02, 0x4c
        /*0052*/ 	.byte	0x01
	.zero		1


	//----- nvinfo : EIATTR_MERCURY_ISA_VERSION
	.align		4
        /*0054*/ 	.byte	0x03, 0x5f
        /*0056*/ 	.short	0x0101


	//----- nvinfo : EIATTR_VRC_CTA_INIT_COUNT
	.align		4
        /*0058*/ 	.byte	0x02, 0x4a
	.zero		1
	.zero		1


	//----- nvinfo : EIATTR_EXIT_INSTR_OFFSETS
	.align		4
        /*005c*/ 	.byte	0x04, 0x1c
        /*005e*/ 	.short	(.L_72 - .L_71)


	//   ....[0]....
.L_71:
        /*0060*/ 	.word	0x00000250


	//   ....[1]....
        /*0064*/ 	.word	0x00000310


	//----- nvinfo : EIATTR_CRS_STACK_SIZE
	.align		4
.L_72:
        /*0068*/ 	.byte	0x04, 0x1e
        /*006a*/ 	.short	(.L_74 - .L_73)
.L_73:
        /*006c*/ 	.word	0x00000000


	//----- nvinfo : EIATTR_CBANK_PARAM_SIZE
	.align		4
.L_74:
        /*0070*/ 	.byte	0x03, 0x19
        /*0072*/ 	.short	0x0018


	//----- nvinfo : EIATTR_PARAM_CBANK
	.align		4
        /*0074*/ 	.byte	0x04, 0x0a
        /*0076*/ 	.short	(.L_76 - .L_75)
	.align		4
.L_75:
        /*0078*/ 	.word	index@(.nv.constant0._Z9gpu_fullCPiS_ii)
        /*007c*/ 	.short	0x0380
        /*007e*/ 	.short	0x0018


	//----- nvinfo : EIATTR_SW_WAR
	.align		4
.L_76:
        /*0080*/ 	.byte	0x04, 0x36
        /*0082*/ 	.short	(.L_78 - .L_77)
.L_77:
        /*0084*/ 	.word	0x00000008
.L_78:


//--------------------- .nv.info._Z13gpu_initArrayPiiii --------------------------
	.section	.nv.info._Z13gpu_initArrayPiiii,"",@"SHT_CUDA_INFO"
	.sectionflags	@""
	.align	4


	//----- nvinfo : EIATTR_CUDA_API_VERSION
	.align		4
        /*0000*/ 	.byte	0x04, 0x37
        /*0002*/ 	.short	(.L_80 - .L_79)
.L_79:
        /*0004*/ 	.word	0x00000082


	//----- nvinfo : EIATTR_KPARAM_INFO
	.align		4
.L_80:
        /*0008*/ 	.byte	0x04, 0x17
        /*000a*/ 	.short	(.L_82 - .L_81)
.L_81:
        /*000c*/ 	.word	0x00000000
        /*0010*/ 	.short	0x0003
        /*0012*/ 	.short	0x0010
        /*0014*/ 	.byte	0x00, 0xf0, 0x11, 0x00


	//----- nvinfo : EIATTR_KPARAM_INFO
	.align		4
.L_82:
        /*0018*/ 	.byte	0x04, 0x17
        /*001a*/ 	.short	(.L_84 - .L_83)
.L_83:
        /*001c*/ 	.word	0x00000000
        /*0020*/ 	.short	0x0002
        /*0022*/ 	.short	0x000c
        /*0024*/ 	.byte	0x00, 0xf0, 0x11, 0x00


	//----- nvinfo : EIATTR_KPARAM_INFO
	.align		4
.L_84:
        /*0028*/ 	.byte	0x04, 0x17
        /*002a*/ 	.short	(.L_86 - .L_85)
.L_85:
        /*002c*/ 	.word	0x00000000
        /*0030*/ 	.short	0x0001
        /*0032*/ 	.short	0x0008
        /*0034*/ 	.byte	0x00, 0xf0, 0x11, 0x00


	//----- nvinfo : EIATTR_KPARAM_INFO
	.align		4
.L_86:
        /*0038*/ 	.byte	0x04, 0x17
        /*003a*/ 	.short	(.L_88 - .L_87)
.L_87:
        /*003c*/ 	.word	0x00000000
        /*0040*/ 	.short	0x0000
        /*0042*/ 	.short	0x0000
        /*0044*/ 	.byte	0x00, 0xf5, 0x21, 0x00


	//----- nvinfo : EIATTR_SPARSE_MMA_MASK
	.align		4
.L_88:
        /*0048*/ 	.byte	0x03, 0x50
        /*004a*/ 	.short	0x0000


	//----- nvinfo : EIATTR_MAXREG_COUNT
	.align		4
        /*004c*/ 	.byte	0x03, 0x1b
        /*004e*/ 	.short	0x00ff


	//----- nvinfo : EIATTR_MERCURY_ISA_VERSION
	.align		4
        /*0050*/ 	.byte	0x03, 0x5f
        /*0052*/ 	.short	0x0101


	//----- nvinfo : EIATTR_VRC_CTA_INIT_COUNT
	.align		4
        /*0054*/ 	.byte	0x02, 0x4a
	.zero		1
	.zero		1


	//----- nvinfo : EIATTR_EXIT_INSTR_OFFSETS
	.align		4
        /*0058*/ 	.byte	0x04, 0x1c
        /*005a*/ 	.short	(.L_90 - .L_89)


	//   ....[0]....
.L_89:
        /*005c*/ 	.word	0x00000070


	//   ....[1]....
        /*0060*/ 	.word	0x000002f0


	//----- nvinfo : EIATTR_CBANK_PARAM_SIZE
	.align		4
.L_90:
        /*0064*/ 	.byte	0x03, 0x19
        /*0066*/ 	.short	0x0014


	//----- nvinfo : EIATTR_PARAM_CBANK
	.align		4
        /*0068*/ 	.byte	0x04, 0x0a
        /*006a*/ 	.short	(.L_92 - .L_91)
	.align		4
.L_91:
        /*006c*/ 	.word	index@(.nv.constant0._Z13gpu_initArrayPiiii)
        /*0070*/ 	.short	0x0380
        /*0072*/ 	.short	0x0014


	//----- nvinfo : EIATTR_SW_WAR
	.align		4
.L_92:
        /*0074*/ 	.byte	0x04, 0x36
        /*0076*/ 	.short	(.L_94 - .L_93)
.L_93:
        /*0078*/ 	.word	0x00000008
.L_94:


//--------------------- .nv.callgraph             --------------------------
	.section	.nv.callgraph,"",@"SHT_CUDA_CALLGRAPH"
	.align	4
	.sectionentsize	8
	.align		4
        /*0000*/ 	.word	0x00000000
	.align		4
        /*0004*/ 	.word	0xffffffff
	.align		4
        /*0008*/ 	.word	0x00000000
	.align		4
        /*000c*/ 	.word	0xfffffffe
	.align		4
        /*0010*/ 	.word	0x00000000
	.align		4
        /*0014*/ 	.word	0xfffffffd
	.align		4
        /*0018*/ 	.word	0x00000000
	.align		4
        /*001c*/ 	.word	0xfffffffc


//--------------------- .nv.constant4             --------------------------
	.section	.nv.constant4,"a",@progbits
	.align	8
	.align		8
.nv.constant4:
        /*0000*/ 	.dword	precalc_xorwow_matrix
	.align		8
        /*0008*/ 	.dword	precalc_xorwow_offset_matrix
	.align		8
        /*0010*/ 	.dword	mrg32k3aM1
	.align		8
        /*0018*/ 	.dword	mrg32k3aM2
	.align		8
        /*0020*/ 	.dword	mrg32k3aM1SubSeq
	.align		8
        /*0028*/ 	.dword	mrg32k3aM2SubSeq
	.align		8
        /*0030*/ 	.dword	mrg32k3aM1Seq
	.align		8
        /*0038*/ 	.dword	mrg32k3aM2Seq


//--------------------- .nv.constant3             --------------------------
	.section	.nv.constant3,"a",@progbits
	.align	8
.nv.constant3:
	.type		__cr_lgamma_table,@object
	.size		__cr_lgamma_table,(.L_8 - __cr_lgamma_table)
__cr_lgamma_table:
        /*0000*/ 	.byte	0x00, 0x00, 0x00, 0x00, 0x00, 0x00, 0x00, 0x00, 0x00, 0x00, 0x00, 0x00, 0x00, 0x00, 0x00, 0x00
        /*0010*/ 	.byte	0xef, 0x39, 0xfa, 0xfe, 0x42, 0x2e, 0xe6, 0x3f, 0x02, 0x20, 0x2a, 0xfa, 0x0b, 0xab, 0xfc, 0x3f
        /*0020*/ 	.byte	0xf9, 0x2c, 0x92, 0x7c, 0xa7, 0x6c, 0x09, 0x40, 0xc9, 0x79, 0x44, 0x3c, 0x64, 0x26, 0x13, 0x40
        /*0030*/ 	.byte	0xca, 0x01, 0xcf, 0x3a, 0x27, 0x51, 0x1a, 0x40, 0x30, 0xcc, 0x2d, 0xf3, 0xe1, 0x0c, 0x21, 0x40
        /*0040*/ 	.byte	0x0d, 0xb7, 0xfc, 0x82, 0x8e, 0x35, 0x25, 0x40
.L_8:


//--------------------- .text._Z14gpu_lastKernelPiS_S_i --------------------------
	.section	.text._Z14gpu_lastKernelPiS_S_i,"ax",@progbits
	.align	128
        .global         _Z14gpu_lastKernelPiS_S_i
        .type           _Z14gpu_lastKernelPiS_S_i,@function
        .size           _Z14gpu_lastKernelPiS_S_i,(.L_x_15 - _Z14gpu_lastKernelPiS_S_i)
        .other          _Z14gpu_lastKernelPiS_S_i,@"STO_CUDA_ENTRY STV_DEFAULT"
_Z14gpu_lastKernelPiS_S_i:
.text._Z14gpu_lastKernelPiS_S_i:
[----:B------:R-:W-:Y:S01]  /*0000*/  LDC R1, c[0x0][0x37c] ;  /* 0x0000df00ff017b82 */ /* 0x000fe20000000800 */
[----:B------:R-:W0:Y:S07]  /*0010*/  S2R R0, SR_TID.X ;  /* 0x0000000000007919 */ /* 0x000e2e0000002100 */
[----:B------:R-:W0:Y:S01]  /*0020*/  S2UR UR4, SR_CTAID.X ;  /* 0x00000000000479c3 */ /* 0x000e220000002500 */
[----:B------:R-:W1:Y:S07]  /*0030*/  LDCU UR5, c[0x0][0x398] ;  /* 0x00007300ff0577ac */ /* 0x000e6e0008000800 */
[----:B------:R-:W0:Y:S02]  /*0040*/  LDC R5, c[0x0][0x360] ;  /* 0x0000d800ff057b82 */ /* 0x000e240000000800 */
[----:B0-----:R-:W-:-:S05]  /*0050*/  IMAD R5, R5, UR4, R0 ;  /* 0x0000000405057c24 */ /* 0x001fca000f8e0200 */
[----:B-1----:R-:W-:-:S13]  /*0060*/  ISETP.GE.AND P0, PT, R5, UR5, PT ;  /* 0x0000000505007c0c */ /* 0x002fda000bf06270 */
[----:B------:R-:W-:Y:S05]  /*0070*/  @P0 EXIT ;  /* 0x000000000000094d */ /* 0x000fea0003800000 */
[----:B------:R-:W0:Y:S01]  /*0080*/  LDC.64 R2, c[0x0][0x380] ;  /* 0x0000e000ff027b82 */ /* 0x000e220000000a00 */
[----:B------:R-:W1:Y:S01]  /*0090*/  LDCU.64 UR4, c[0x0][0x358] ;  /* 0x00006b00ff0477ac */ /* 0x000e620008000a00 */
[----:B------:R-:W-:-:S06]  /*00a0*/  MOV R9, 0xffffffff ;  /* 0xffffffff00097802 */ /* 0x000fcc0000000f00 */
[----:B------:R-:W2:Y:S01]  /*00b0*/  LDC.64 R6, c[0x0][0x390] ;  /* 0x0000e400ff067b82 */ /* 0x000ea20000000a00 */
[----:B0-----:R-:W-:-:S07]  /*00c0*/  IMAD.WIDE R2, R5, 0x4, R2 ;  /* 0x0000000405027825 */ /* 0x001fce00078e0202 */
[----:B------:R-:W0:Y:S01]  /*00d0*/  LDC.64 R4, c[0x0][0x388] ;  /* 0x0000e200ff047b82 */ /* 0x000e220000000a00 */
[----:B-1----:R-:W0:Y:S02]  /*00e0*/  LDG.E R3, desc[UR4][R2.64] ;  /* 0x0000000402037981 */ /* 0x002e24000c1e1900 */
[----:B0-----:R-:W-:-:S06]  /*00f0*/  IMAD.WIDE R4, R3, 0x4, R4 ;  /* 0x0000000403047825 */ /* 0x001fcc00078e0204 */
[----:B------:R-:W2:Y:S02]  /*0100*/  ATOMG.E.ADD.STRONG.GPU PT, R5, desc[UR4][R4.64], R9 ;  /* 0x80000009040579a8 */ /* 0x000ea400081ef104 */
[----:B--2---:R-:W-:-:S05]  /*0110*/  IMAD.WIDE R6, R5, 0x4, R6 ;  /* 0x0000000405067825 */ /* 0x004fca00078e0206 */
[----:B------:R-:W-:Y:S01]  /*0120*/  STG.E desc[UR4][R6.64+-0x4], R3 ;  /* 0xfffffc0306007986 */ /* 0x000fe2000c101904 */
[----:B------:R-:W-:Y:S05]  /*0130*/  EXIT ;  /* 0x000000000000794d */ /* 0x000fea0003800000 */
.L_x_0:
[----:B------:R-:W-:-:S00]  /*0140*/  BRA `(.L_x_0) ;  /* 0xfffffffc00fc7947 */ /* 0x000fc0000383ffff */
[----:B------:R-:W-:-:S00]  /*0150*/  NOP ;  /* 0x0000000000007918 */ /* 0x000fc00000000000 */
        /* <DEDUP_REMOVED lines=10> */
.L_x_15:


//--------------------- .text._Z8gpu_sumCPii      --------------------------
	.section	.text._Z8gpu_sumCPii,"ax",@progbits
	.align	128
        .global         _Z8gpu_sumCPii
        .type           _Z8gpu_sumCPii,@function
        .size           _Z8gpu_sumCPii,(.L_x_16 - _Z8gpu_sumCPii)
        .other          _Z8gpu_sumCPii,@"STO_CUDA_ENTRY STV_DEFAULT"
_Z8gpu_sumCPii:
.text._Z8gpu_sumCPii:
[----:B------:R-:W-:Y:S08]  /*0000*/  LDC R1, c[0x0][0x37c] ;  /* 0x0000df00ff017b82 */ /* 0x000ff00000000800 */
[----:B------:R-:W0:Y:S02]  /*0010*/  LDC R0, c[0x0][0x388] ;  /* 0x0000e200ff007b82 */ /* 0x000e240000000800 */
[----:B0-----:R-:W-:-:S13]  /*0020*/  ISETP.GE.AND P0, PT, R0, 0x2, PT ;  /* 0x000000020000780c */ /* 0x001fda0003f06270 */
[----:B------:R-:W-:Y:S05]  /*0030*/  @!P0 EXIT ;  /* 0x000000000000894d */ /* 0x000fea0003800000 */
[----:B------:R-:W0:Y:S01]  /*0040*/  LDC.64 R2, c[0x0][0x380] ;  /* 0x0000e000ff027b82 */ /* 0x000e220000000a00 */
[C---:B------:R-:W-:Y:S01]  /*0050*/  VIADD R4, R0.reuse, 0xfffffffe ;  /* 0xfffffffe00047836 */ /* 0x040fe20000000000 */
[----:B------:R-:W1:Y:S01]  /*0060*/  LDCU.64 UR4, c[0x0][0x358] ;  /* 0x00006b00ff0477ac */ /* 0x000e620008000a00 */
[----:B------:R-:W-:-:S03]  /*0070*/  VIADD R0, R0, 0xffffffff ;  /* 0xffffffff00007836 */ /* 0x000fc60000000000 */
[----:B------:R-:W-:Y:S01]  /*0080*/  ISETP.GE.U32.AND P0, PT, R4, 0xf, PT ;  /* 0x0000000f0400780c */ /* 0x000fe20003f06070 */
[----:B------:R-:W-:Y:S01]  /*0090*/  HFMA2 R4, -RZ, RZ, 0, 5.9604644775390625e-08 ;  /* 0x00000001ff047431 */ /* 0x000fe200000001ff */
[----:B------:R-:W-:-:S11]  /*00a0*/  LOP3.LUT R22, R0, 0xf, RZ, 0xc0, !PT ;  /* 0x0000000f00167812 */ /* 0x000fd600078ec0ff */
[----:B------:R-:W-:Y:S05]  /*00b0*/  @!P0 BRA `(.L_x_1) ;  /* 0x0000000400088947 */ /* 0x000fea0003800000 */
[----:B------:R-:W-:Y:S01]  /*00c0*/  MOV R5, 0x0 ;  /* 0x0000000000057802 */ /* 0x000fe20000000f00 */
[----:B------:R-:W-:Y:S01]  /*00d0*/  IMAD.MOV.U32 R4, RZ, RZ, 0x20 ;  /* 0x00000020ff047424 */ /* 0x000fe200078e00ff */
[----:B------:R-:W-:Y:S01]  /*00e0*/  LOP3.LUT R7, R0, 0xfffffff0, RZ, 0xc0, !PT ;  /* 0xfffffff000077812 */ /* 0x000fe200078ec0ff */
[----:B------:R-:W-:Y:S02]  /*00f0*/  IMAD.MOV.U32 R6, RZ, RZ, RZ ;  /* 0x000000ffff067224 */ /* 0x000fe400078e00ff */
[----:B0-----:R-:W-:Y:S01]  /*0100*/  IMAD.WIDE.U32 R4, R2, 0x1, R4 ;  /* 0x0000000102047825 */ /* 0x001fe200078e0004 */
[----:B------:R-:W-:-:S03]  /*0110*/  IADD3 R7, PT, PT, -R7, RZ, RZ ;  /* 0x000000ff07077210 */ /* 0x000fc60007ffe1ff */
[----:B------:R-:W-:Y:S01]  /*0120*/  IMAD.IADD R15, R5, 0x1, R3 ;  /* 0x00000001050f7824 */ /* 0x000fe200078e0203 */
[----:B------:R-:W-:-:S07]  /*0130*/  MOV R14, R4 ;  /* 0x00000004000e7202 */ /* 0x000fce0000000f00 */
.L_x_2:
[----:B--2---:R-:W-:Y:S01]  /*0140*/  IMAD.MOV.U32 R4, RZ, RZ, R14 ;  /* 0x000000ffff047224 */ /* 0x004fe200078e000e */
[----:B------:R-:W-:-:S05]  /*0150*/  MOV R5, R15 ;  /* 0x0000000f00057202 */ /* 0x000fca0000000f00 */
[----:B-1----:R-:W2:Y:S04]  /*0160*/  LDG.E R17, desc[UR4][R4.64+-0x20] ;  /* 0xffffe00404117981 */ /* 0x002ea8000c1e1900 */
[----:B------:R-:W2:Y:S04]  /*0170*/  LDG.E R24, desc[UR4][R4.64+-0x1c] ;  /* 0xffffe40404187981 */ /* 0x000ea8000c1e1900 */
[----:B------:R-:W3:Y:S04]  /*0180*/  LDG.E R26, desc[UR4][R4.64+-0x18] ;  /* 0xffffe804041a7981 */ /* 0x000ee8000c1e1900 */
[----:B------:R-:W4:Y:S04]  /*0190*/  LDG.E R28, desc[UR4][R4.64+-0x14] ;  /* 0xffffec04041c7981 */ /* 0x000f28000c1e1900 */
[----:B------:R-:W5:Y:S04]  /*01a0*/  LDG.E R23, desc[UR4][R4.64+-0x10] ;  /* 0xfffff00404177981 */ /* 0x000f68000c1e1900 */
        /* <DEDUP_REMOVED lines=11> */
[----:B------:R-:W5:Y:S01]  /*0260*/  LDG.E R14, desc[UR4][R4.64+0x20] ;  /* 0x00002004040e7981 */ /* 0x000f62000c1e1900 */
[----:B------:R-:W-:-:S02]  /*0270*/  VIADD R7, R7, 0x10 ;  /* 0x0000001007077836 */ /* 0x000fc40000000000 */
[----:B------:R-:W-:-:S03]  /*0280*/  VIADD R6, R6, 0x10 ;  /* 0x0000001006067836 */ /* 0x000fc60000000000 */
[----:B------:R-:W-:Y:S01]  /*0290*/  ISETP.NE.AND P0, PT, R7, RZ, PT ;  /* 0x000000ff0700720c */ /* 0x000fe20003f05270 */
[----:B--2---:R-:W-:-:S05]  /*02a0*/  IMAD.IADD R17, R17, 0x1, R24 ;  /* 0x0000000111117824 */ /* 0x004fca00078e0218 */
[----:B---3--:R-:W-:Y:S01]  /*02b0*/  IADD3 R19, PT, PT, R17, R26, RZ ;  /* 0x0000001a11137210 */ /* 0x008fe20007ffe0ff */
[----:B------:R0:W-:Y:S04]  /*02c0*/  STG.E desc[UR4][R4.64+-0x1c], R17 ;  /* 0xffffe41104007986 */ /* 0x0001e8000c101904 */
[----:B----4-:R-:W-:Y:S01]  /*02d0*/  IMAD.IADD R21, R19, 0x1, R28 ;  /* 0x0000000113157824 */ /* 0x010fe200078e021c */
[----:B------:R-:W-:Y:S04]  /*02e0*/  STG.E desc[UR4][R4.64+-0x18], R19 ;  /* 0xffffe81304007986 */ /* 0x000fe8000c101904 */
[----:B-----5:R-:W-:Y:S01]  /*02f0*/  IADD3 R23, PT, PT, R21, R23, RZ ;  /* 0x0000001715177210 */ /* 0x020fe20007ffe0ff */
[----:B------:R-:W-:Y:S04]  /*0300*/  STG.E desc[UR4][R4.64+-0x14], R21 ;  /* 0xffffec1504007986 */ /* 0x000fe8000c101904 */
[----:B------:R-:W-:Y:S01]  /*0310*/  IMAD.IADD R25, R23, 0x1, R25 ;  /* 0x0000000117197824 */ /* 0x000fe200078e0219 */
[----:B------:R-:W-:Y:S04]  /*0320*/  STG.E desc[UR4][R4.64+-0x10], R23 ;  /* 0xfffff01704007986 */ /* 0x000fe8000c101904 */
[----:B------:R-:W-:Y:S01]  /*0330*/  IADD3 R27, PT, PT, R25, R20, RZ ;  /* 0x00000014191b7210 */ /* 0x000fe20007ffe0ff */
        /* <DEDUP_REMOVED lines=8> */
[----:B------:R1:W-:Y:S04]  /*03c0*/  STG.E desc[UR4][R4.64+0x4], R15 ;  /* 0x0000040f04007986 */ /* 0x0003e8000c101904 */
[----:B------:R-:W-:Y:S01]  /*03d0*/  IMAD.IADD R9, R8, 0x1, R9 ;  /* 0x0000000108097824 */ /* 0x000fe200078e0209 */
[----:B------:R2:W-:Y:S04]  /*03e0*/  STG.E desc[UR4][R4.64+0x8], R8 ;  /* 0x0000080804007986 */ /* 0x0005e8000c101904 */
        /* <DEDUP_REMOVED lines=8> */
[----:B0-----:R-:W-:Y:S01]  /*0470*/  IADD3 R17, PT, PT, R13, R14, RZ ;  /* 0x0000000e0d117210 */ /* 0x001fe20007ffe0ff */
[----:B------:R2:W-:Y:S01]  /*0480*/  STG.E desc[UR4][R4.64+0x1c], R13 ;  /* 0x00001c0d04007986 */ /* 0x0005e2000c101904 */
[----:B------:R-:W-:-:S03]  /*0490*/  IADD3 R14, P1, PT, R4, 0x40, RZ ;  /* 0x00000040040e7810 */ /* 0x000fc60007f3e0ff */
[----:B------:R2:W-:Y:S01]  /*04a0*/  STG.E desc[UR4][R4.64+0x20], R17 ;  /* 0x0000201104007986 */ /* 0x0005e2000c101904 */
[----:B-1----:R-:W-:Y:S01]  /*04b0*/  IADD3.X R15, PT, PT, RZ, R5, RZ, P1, !PT ;  /* 0x00000005ff0f7210 */ /* 0x002fe20000ffe4ff */
[----:B------:R-:W-:Y:S08]  /*04c0*/  @P0 BRA `(.L_x_2) ;  /* 0xfffffffc001c0947 */ /* 0x000ff0000383ffff */
[----:B--2---:R-:W-:-:S07]  /*04d0*/  IADD3 R4, PT, PT, R6, 0x1, RZ ;  /* 0x0000000106047810 */ /* 0x004fce0007ffe0ff */
.L_x_1:
[----:B------:R-:W-:-:S13]  /*04e0*/  ISETP.NE.AND P0, PT, R22, RZ, PT ;  /* 0x000000ff1600720c */ /* 0x000fda0003f05270 */
[----:B-1----:R-:W-:Y:S05]  /*04f0*/  @!P0 EXIT ;  /* 0x000000000000894d */ /* 0x002fea0003800000 */
[----:B------:R-:W-:Y:S02]  /*0500*/  ISETP.GE.U32.AND P0, PT, R22, 0x8, PT ;  /* 0x000000081600780c */ /* 0x000fe40003f06070 */
[----:B------:R-:W-:-:S04]  /*0510*/  LOP3.LUT R18, R0, 0x7, RZ, 0xc0, !PT ;  /* 0x0000000700127812 */ /* 0x000fc800078ec0ff */
[----:B------:R-:W-:-:S07]  /*0520*/  ISETP.NE.AND P1, PT, R18, RZ, PT ;  /* 0x000000ff1200720c */ /* 0x000fce0003f25270 */
[----:B------:R-:W-:Y:S06]  /*0530*/  @!P0 BRA `(.L_x_3) ;  /* 0x0000000000bc8947 */ /* 0x000fec0003800000 */
[----:B------:R-:W1:Y:S02]  /*0540*/  LDC.64 R10, c[0x0][0x380] ;  /* 0x0000e000ff0a7b82 */ /* 0x000e640000000a00 */
[----:B-1----:R-:W-:-:S04]  /*0550*/  IMAD.WIDE R8, R4, 0x4, R10 ;  /* 0x0000000404087825 */ /* 0x002fc800078e020a */
[C---:B------:R-:W-:Y:S01]  /*0560*/  IMAD.WIDE.U32 R6, R4.reuse, 0x4, R10 ;  /* 0x0000000404067825 */ /* 0x040fe200078e000a */
[----:B------:R-:W2:Y:S04]  /*0570*/  LDG.E R5, desc[UR4][R8.64+-0x4] ;  /* 0xfffffc0408057981 */ /* 0x000ea8000c1e1900 */
[----:B------:R-:W2:Y:S01]  /*0580*/  LDG.E R12, desc[UR4][R6.64] ;  /* 0x00000004060c7981 */ /* 0x000ea2000c1e1900 */
[----:B------:R-:W-:-:S04]  /*0590*/  VIADD R17, R4, 0x1 ;  /* 0x0000000104117836 */ /* 0x000fc80000000000 */
[----:B------:R-:W-:Y:S01]  /*05a0*/  IMAD.WIDE.U32 R16, R17, 0x4, R10 ;  /* 0x0000000411107825 */ /* 0x000fe200078e000a */
[----:B--2---:R-:W-:-:S05]  /*05b0*/  IADD3 R5, PT, PT, R5, R12, RZ ;  /* 0x0000000c05057210 */ /* 0x004fca0007ffe0ff */
[----:B------:R1:W-:Y:S04]  /*05c0*/  STG.E desc[UR4][R6.64], R5 ;  /* 0x0000000506007986 */ /* 0x0003e8000c101904 */
[----:B------:R-:W2:Y:S01]  /*05d0*/  LDG.E R12, desc[UR4][R16.64] ;  /* 0x00000004100c7981 */ /* 0x000ea2000c1e1900 */
[----:B------:R-:W-:Y:S01]  /*05e0*/  VIADD R13, R4, 0x2 ;  /* 0x00000002040d7836 */ /* 0x000fe20000000000 */
[----:B--2---:R-:W-:-:S03]  /*05f0*/  IADD3 R19, PT, PT, R5, R12, RZ ;  /* 0x0000000c05137210 */ /* 0x004fc60007ffe0ff */
[----:B------:R-:W-:Y:S02]  /*0600*/  IMAD.WIDE.U32 R12, R13, 0x4, R10 ;  /* 0x000000040d0c7825 */ /* 0x000fe400078e000a */
[----:B------:R2:W-:Y:S04]  /*0610*/  STG.E desc[UR4][R16.64], R19 ;  /* 0x0000001310007986 */ /* 0x0005e8000c101904 */
[----:B------:R-:W3:Y:S04]  /*0620*/  LDG.E R14, desc[UR4][R8.64+0x4] ;  /* 0x00000404080e7981 */ /* 0x000ee8000c1e1900 */
[----:B------:R-:W3:Y:S01]  /*0630*/  LDG.E R15, desc[UR4][R12.64] ;  /* 0x000000040c0f7981 */ /* 0x000ee2000c1e1900 */
[----:B------:R-:W-:Y:S01]  /*0640*/  VIADD R23, R4, 0x3 ;  /* 0x0000000304177836 */ /* 0x000fe20000000000 */
[----:B---3--:R-:W-:-:S03]  /*0650*/  IADD3 R21, PT, PT, R14, R15, RZ ;  /* 0x0000000f0e157210 */ /* 0x008fc60007ffe0ff */
[----:B------:R-:W-:Y:S02]  /*0660*/  IMAD.WIDE.U32 R14, R23, 0x4, R10 ;  /* 0x00000004170e7825 */ /* 0x000fe400078e000a */
[----:B------:R3:W-:Y:S04]  /*0670*/  STG.E desc[UR4][R12.64], R21 ;  /* 0x000000150c007986 */ /* 0x0007e8000c101904 */
[----:B-1----:R-:W4:Y:S04]  /*0680*/  LDG.E R5, desc[UR4][R8.64+0x8] ;  /* 0x0000080408057981 */ /* 0x002f28000c1e1900 */
[----:B------:R-:W4:Y:S01]  /*0690*/  LDG.E R20, desc[UR4][R14.64] ;  /* 0x000000040e147981 */ /* 0x000f22000c1e1900 */
[----:B------:R-:W-:-:S04]  /*06a0*/  VIADD R23, R4, 0x4 ;  /* 0x0000000404177836 */ /* 0x000fc80000000000 */
[----:B--2---:R-:W-:Y:S01]  /*06b0*/  IMAD.WIDE.U32 R16, R23, 0x4, R10 ;  /* 0x0000000417107825 */ /* 0x004fe200078e000a */
[----:B----4-:R-:W-:-:S05]  /*06c0*/  IADD3 R5, PT, PT, R5, R20, RZ ;  /* 0x0000001405057210 */ /* 0x010fca0007ffe0ff */
[----:B------:R1:W-:Y:S04]  /*06d0*/  STG.E desc[UR4][R14.64], R5 ;  /* 0x000000050e007986 */ /* 0x0003e8000c101904 */
[----:B------:R-:W2:Y:S04]  /*06e0*/  LDG.E R19, desc[UR4][R8.64+0xc] ;  /* 0x00000c0408137981 */ /* 0x000ea8000c1e1900 */
[----:B------:R-:W2:Y:S01]  /*06f0*/  LDG.E R20, desc[UR4][R16.64] ;  /* 0x0000000410147981 */ /* 0x000ea2000c1e1900 */
[----:B------:R-:W-:-:S04]  /*0700*/  VIADD R23, R4, 0x5 ;  /* 0x0000000504177836 */ /* 0x000fc80000000000 */
[----:B---3--:R-:W-:Y:S01]  /*0710*/  IMAD.WIDE.U32 R12, R23, 0x4, R10 ;  /* 0x00000004170c7825 */ /* 0x008fe200078e000a */
[----:B--2---:R-:W-:-:S05]  /*0720*/  IADD3 R19, PT, PT, R19, R20, RZ ;  /* 0x0000001413137210 */ /* 0x004fca0007ffe0ff */
[----:B------:R2:W-:Y:S04]  /*0730*/  STG.E desc[UR4][R16.64], R19 ;  /* 0x0000001310007986 */ /* 0x0005e8000c101904 */
[----:B------:R-:W3:Y:S04]  /*0740*/  LDG.E R20, desc[UR4][R8.64+0x10] ;  /* 0x0000100408147981 */ /* 0x000ee8000c1e1900 */
[----:B------:R-:W3:Y:S01]  /*0750*/  LDG.E R21, desc[UR4][R12.64] ;  /* 0x000000040c157981 */ /* 0x000ee2000c1e1900 */
[----:B------:R-:W-:-:S04]  /*0760*/  VIADD R23, R4, 0x6 ;  /* 0x0000000604177836 */ /* 0x000fc80000000000 */
[----:B------:R-:W-:Y:S01]  /*0770*/  IMAD.WIDE.U32 R10, R23, 0x4, R10 ;  /* 0x00000004170a7825 */ /* 0x000fe200078e000a */
[----:B---3--:R-:W-:-:S05]  /*0780*/  IADD3 R21, PT, PT, R20, R21, RZ ;  /* 0x0000001514157210 */ /* 0x008fca0007ffe0ff */
[----:B------:R2:W-:Y:S04]  /*0790*/  STG.E desc[UR4][R12.64], R21 ;  /* 0x000000150c007986 */ /* 0x0005e8000c101904 */
[----:B-1----:R-:W3:Y:S04]  /*07a0*/  LDG.E R5, desc[UR4][R8.64+0x14] ;  /* 0x0000140408057981 */ /* 0x002ee8000c1e1900 */
[----:B------:R-:W3:Y:S02]  /*07b0*/  LDG.E R14, desc[UR4][R10.64] ;  /* 0x000000040a0e7981 */ /* 0x000ee4000c1e1900 */
[----:B---3--:R-:W-:-:S05]  /*07c0*/  IMAD.IADD R5, R5, 0x1, R14 ;  /* 0x0000000105057824 */ /* 0x008fca00078e020e */
[----:B------:R2:W-:Y:S04]  /*07d0*/  STG.E desc[UR4][R10.64], R5 ;  /* 0x000000050a007986 */ /* 0x0005e8000c101904 */
[----:B------:R-:W3:Y:S04]  /*07e0*/  LDG.E R14, desc[UR4][R8.64+0x18] ;  /* 0x00001804080e7981 */ /* 0x000ee8000c1e1900 */
[----:B------:R-:W3:Y:S01]  /*07f0*/  LDG.E R15, desc[UR4][R6.64+0x1c] ;  /* 0x00001c04060f7981 */ /* 0x000ee2000c1e1900 */
[----:B------:R-:W-:Y:S01]  /*0800*/  VIADD R4, R4, 0x8 ;  /* 0x0000000804047836 */ /* 0x000fe20000000000 */
[----:B---3--:R-:W-:-:S05]  /*0810*/  IADD3 R15, PT, PT, R14, R15, RZ ;  /* 0x0000000f0e0f7210 */ /* 0x008fca0007ffe0ff */
[----:B------:R2:W-:Y:S02]  /*0820*/  STG.E desc[UR4][R6.64+0x1c], R15 ;  /* 0x00001c0f06007986 */ /* 0x0005e4000c101904 */
.L_x_3:
[----:B------:R-:W-:Y:S05]  /*0830*/  @!P1 EXIT ;  /* 0x000000000000994d */ /* 0x000fea0003800000 */
[----:B------:R-:W-:Y:S02]  /*0840*/  ISETP.GE.U32.AND P0, PT, R18, 0x4, PT ;  /* 0x000000041200780c */ /* 0x000fe40003f06070 */
[----:B------:R-:W-:-:S04]  /*0850*/  LOP3.LUT R0, R0, 0x3, RZ, 0xc0, !PT ;  /* 0x0000000300007812 */ /* 0x000fc800078ec0ff */
[----:B------:R-:W-:-:S07]  /*0860*/  ISETP.NE.AND P1, PT, R0, RZ, PT ;  /* 0x000000ff0000720c */ /* 0x000fce0003f25270 */
[----:B------:R-:W-:Y:S06]  /*0870*/  @!P0 BRA `(.L_x_4) ;  /* 0x00000000005c8947 */ /* 0x000fec0003800000 */
[----:B--2---:R-:W1:Y:S02]  /*0880*/  LDC.64 R10, c[0x0][0x380] ;  /* 0x0000e000ff0a7b82 */ /* 0x004e640000000a00 */
[----:B-1----:R-:W-:-:S04]  /*0890*/  IMAD.WIDE R8, R4, 0x4, R10 ;  /* 0x0000000404087825 */ /* 0x002fc800078e020a */
[C---:B------:R-:W-:Y:S01]  /*08a0*/  IMAD.WIDE.U32 R6, R4.reuse, 0x4, R10 ;  /* 0x0000000404067825 */ /* 0x040fe200078e000a */
[----:B------:R-:W2:Y:S04]  /*08b0*/  LDG.E R5, desc[UR4][R8.64+-0x4] ;  /* 0xfffffc0408057981 */ /* 0x000ea8000c1e1900 */
[----:B------:R-:W2:Y:S01]  /*08c0*/  LDG.E R12, desc[UR4][R6.64] ;  /* 0x00000004060c7981 */ /* 0x000ea2000c1e1900 */
[----:B------:R-:W-:Y:S01]  /*08d0*/  IADD3 R13, PT, PT, R4, 0x1, RZ ;  /* 0x00000001040d7810 */ /* 0x000fe20007ffe0ff */
[----:B--2---:R-:W-:-:S04]  /*08e0*/  IMAD.IADD R5, R5, 0x1, R12 ;  /* 0x0000000105057824 */ /* 0x004fc800078e020c */
[----:B------:R-:W-:Y:S01]  /*08f0*/  IMAD.WIDE.U32 R12, R13, 0x4, R10 ;  /* 0x000000040d0c7825 */ /* 0x000fe200078e000a */
[----:B------:R1:W-:Y:S04]  /*0900*/  STG.E desc[UR4][R6.64], R5 ;  /* 0x0000000506007986 */ /* 0x0003e8000c101904 */
[----:B------:R-:W2:Y:S01]  /*0910*/  LDG.E R14, desc[UR4][R12.64] ;  /* 0x000000040c0e7981 */ /* 0x000ea2000c1e1900 */
[----:B------:R-:W-:-:S05]  /*0920*/  IADD3 R17, PT, PT, R4, 0x2, RZ ;  /* 0x0000000204117810 */ /* 0x000fca0007ffe0ff */
[----:B------:R-:W-:-:S04]  /*0930*/  IMAD.WIDE.U32 R10, R17, 0x4, R10 ;  /* 0x00000004110a7825 */ /* 0x000fc800078e000a */
[----:B--2---:R-:W-:-:S05]  /*0940*/  IMAD.IADD R15, R5, 0x1, R14 ;  /* 0x00000001050f7824 */ /* 0x004fca00078e020e */
[----:B------:R3:W-:Y:S04]  /*0950*/  STG.E desc[UR4][R12.64], R15 ;  /* 0x0000000f0c007986 */ /* 0x0007e8000c101904 */
[----:B------:R-:W2:Y:S04]  /*0960*/  LDG.E R14, desc[UR4][R8.64+0x4] ;  /* 0x00000404080e7981 */ /* 0x000ea8000c1e1900 */
[----:B------:R-:W2:Y:S02]  /*0970*/  LDG.E R17, desc[UR4][R10.64] ;  /* 0x000000040a117981 */ /* 0x000ea4000c1e1900 */
[----:B--2---:R-:W-:-:S05]  /*0980*/  IADD3 R17, PT, PT, R14, R17, RZ ;  /* 0x000000110e117210 */ /* 0x004fca0007ffe0ff */
[----:B------:R3:W-:Y:S04]  /*0990*/  STG.E desc[UR4][R10.64], R17 ;  /* 0x000000110a007986 */ /* 0x0007e8000c101904 */
[----:B------:R-:W2:Y:S04]  /*09a0*/  LDG.E R14, desc[UR4][R8.64+0x8] ;  /* 0x00000804080e7981 */ /* 0x000ea8000c1e1900 */
[----:B-1----:R-:W2:Y:S01]  /*09b0*/  LDG.E R5, desc[UR4][R6.64+0xc] ;  /* 0x00000c0406057981 */ /* 0x002ea2000c1e1900 */
[----:B------:R-:W-:Y:S01]  /*09c0*/  IADD3 R4, PT, PT, R4, 0x4, RZ ;  /* 0x0000000404047810 */ /* 0x000fe20007ffe0ff */
[----:B--2---:R-:W-:-:S05]  /*09d0*/  IMAD.IADD R5, R14, 0x1, R5 ;  /* 0x000000010e057824 */ /* 0x004fca00078e0205 */
[----:B------:R3:W-:Y:S02]  /*09e0*/  STG.E desc[UR4][R6.64+0xc], R5 ;  /* 0x00000c0506007986 */ /* 0x0007e4000c101904 */
.L_x_4:
[----:B------:R-:W-:Y:S05]  /*09f0*/  @!P1 EXIT ;  /* 0x000000000000994d */ /* 0x000fea0003800000 */
[----:B--23--:R-:W1:Y:S01]  /*0a00*/  LDC.64 R6, c[0x0][0x380] ;  /* 0x0000e000ff067b82 */ /* 0x00ce620000000a00 */
[----:B0-----:R-:W-:Y:S01]  /*0a10*/  IADD3 R8, P0, PT, R2, -0x4, RZ ;  /* 0xfffffffc02087810 */ /* 0x001fe20007f1e0ff */
[----:B------:R-:W-:-:S03]  /*0a20*/  IMAD.MOV R0, RZ, RZ, -R0 ;  /* 0x000000ffff007224 */ /* 0x000fc600078e0a00 */
[----:B------:R-:W-:Y:S01]  /*0a30*/  IADD3.X R9, PT, PT, R3, -0x1, RZ, P0, !PT ;  /* 0xffffffff03097810 */ /* 0x000fe200007fe4ff */
[----:B-1----:R-:W-:-:S04]  /*0a40*/  IMAD.WIDE.U32 R6, R4, 0x4, R6 ;  /* 0x0000000404067825 */ /* 0x002fc800078e0006 */
[----:B------:R-:W-:Y:S01]  /*0a50*/  IMAD.MOV.U32 R10, RZ, RZ, R6 ;  /* 0x000000ffff0a7224 */ /* 0x000fe200078e0006 */
[----:B------:R-:W-:-:S07]  /*0a60*/  MOV R11, R7 ;  /* 0x00000007000b7202 */ /* 0x000fce0000000f00 */
.L_x_5:
[----:B------:R-:W-:Y:S01]  /*0a70*/  IMAD.WIDE R2, R4, 0x4, R8 ;  /* 0x0000000404027825 */ /* 0x000fe200078e0208 */
[----:B0-----:R-:W-:-:S03]  /*0a80*/  MOV R6, R10 ;  /* 0x0000000a00067202 */ /* 0x001fc60000000f00 */
[----:B------:R-:W-:Y:S02]  /*0a90*/  IMAD.MOV.U32 R7, RZ, RZ, R11 ;  /* 0x000000ffff077224 */ /* 0x000fe400078e000b */
[----:B------:R-:W2:Y:S04]  /*0aa0*/  LDG.E R2, desc[UR4][R2.64] ;  /* 0x0000000402027981 */ /* 0x000ea8000c1e1900 */
[----:B------:R-:W2:Y:S01]  /*0ab0*/  LDG.E R5, desc[UR4][R6.64] ;  /* 0x0000000406057981 */ /* 0x000ea2000c1e1900 */
[----:B------:R-:W-:-:S05]  /*0ac0*/  VIADD R0, R0, 0x1 ;  /* 0x0000000100007836 */ /* 0x000fca0000000000 */
[----:B------:R-:W-:Y:S02]  /*0ad0*/  ISETP.NE.AND P0, PT, R0, RZ, PT ;  /* 0x000000ff0000720c */ /* 0x000fe40003f05270 */
[----:B------:R-:W-:Y:S01]  /*0ae0*/  IADD3 R10, P1, PT, R6, 0x4, RZ ;  /* 0x00000004060a7810 */ /* 0x000fe20007f3e0ff */
[----:B------:R-:W-:-:S03]  /*0af0*/  VIADD R4, R4, 0x1 ;  /* 0x0000000104047836 */ /* 0x000fc60000000000 */
[----:B------:R-:W-:Y:S02]  /*0b00*/  IADD3.X R11, PT, PT, RZ, R7, RZ, P1, !PT ;  /* 0x00000007ff0b7210 */ /* 0x000fe40000ffe4ff */
[----:B--2---:R-:W-:-:S05]  /*0b10*/  IADD3 R5, PT, PT, R2, R5, RZ ;  /* 0x0000000502057210 */ /* 0x004fca0007ffe0ff */
[----:B------:R0:W-:Y:S01]  /*0b20*/  STG.E desc[UR4][R6.64], R5 ;  /* 0x0000000506007986 */ /* 0x0001e2000c101904 */
[----:B------:R-:W-:Y:S05]  /*0b30*/  @P0 BRA `(.L_x_5) ;  /* 0xfffffffc00cc0947 */ /* 0x000fea000383ffff */
[----:B------:R-:W-:Y:S05]  /*0b40*/  EXIT ;  /* 0x000000000000794d */ /* 0x000fea0003800000 */
.L_x_6:
        /* <DEDUP_REMOVED lines=11> */
.L_x_16:


//--------------------- .text._Z9gpu_fullCPiS_ii  --------------------------
	.section	.text._Z9gpu_fullCPiS_ii,"ax",@progbits
	.align	128
        .global         _Z9gpu_fullCPiS_ii
        .type           _Z9gpu_fullCPiS_ii,@function
        .size           _Z9gpu_fullCPiS_ii,(.L_x_17 - _Z9gpu_fullCPiS_ii)
        .other          _Z9gpu_fullCPiS_ii,@"STO_CUDA_ENTRY STV_DEFAULT"
_Z9gpu_fullCPiS_ii:
.text._Z9gpu_fullCPiS_ii:
[----:B------:R-:W-:Y:S01]  /*0000*/  LDC R1, c[0x0][0x37c] ;  /* 0x0000df00ff017b82 */ /* 0x000fe20000000800 */
[----:B------:R-:W0:Y:S01]  /*0010*/  S2R R7, SR_TID.X ;  /* 0x0000000000077919 */ /* 0x000e220000002100 */
[----:B------:R-:W0:Y:S01]  /*0020*/  LDCU UR8, c[0x0][0x394] ;  /* 0x00007280ff0877ac */ /* 0x000e220008000800 */
[----:B------:R-:W-:Y:S01]  /*0030*/  BSSY.RECONVERGENT B0, `(.L_x_7) ;  /* 0x000000d000007945 */ /* 0x000fe20003800200 */
[----:B0-----:R-:W-:-:S13]  /*0040*/  ISETP.GE.AND P0, PT, R7, UR8, PT ;  /* 0x0000000807007c0c */ /* 0x001fda000bf06270 */
[----:B------:R-:W-:Y:S05]  /*0050*/  @P0 BRA `(.L_x_8) ;  /* 0x0000000000280947 */ /* 0x000fea0003800000 */
[----:B------:R-:W0:Y:S01]  /*0060*/  S2R R5, SR_CgaCtaId ;  /* 0x0000000000057919 */ /* 0x000e220000008800 */
[----:B------:R-:W1:Y:S01]  /*0070*/  LDC R4, c[0x0][0x360] ;  /* 0x0000d800ff047b82 */ /* 0x000e620000000800 */
[----:B------:R-:W-:Y:S01]  /*0080*/  MOV R0, 0x400 ;  /* 0x0000040000007802 */ /* 0x000fe20000000f00 */
[----:B------:R-:W-:-:S03]  /*0090*/  IMAD.MOV.U32 R3, RZ, RZ, R7 ;  /* 0x000000ffff037224 */ /* 0x000fc600078e0007 */
[----:B0-----:R-:W-:-:S07]  /*00a0*/  LEA R0, R5, R0, 0x18 ;  /* 0x0000000005007211 */ /* 0x001fce00078ec0ff */
.L_x_9:
[----:B------:R-:W-:Y:S02]  /*00b0*/  IMAD R2, R3, 0x4, R0 ;  /* 0x0000000403027824 */ /* 0x000fe400078e0200 */
[----:B-1----:R-:W-:-:S03]  /*00c0*/  IMAD.IADD R3, R4, 0x1, R3 ;  /* 0x0000000104037824 */ /* 0x002fc600078e0203 */
[----:B------:R0:W-:Y:S02]  /*00d0*/  STS [R2], RZ ;  /* 0x000000ff02007388 */ /* 0x0001e40000000800 */
[----:B------:R-:W-:-:S13]  /*00e0*/  ISETP.GE.AND P0, PT, R3, UR8, PT ;  /* 0x0000000803007c0c */ /* 0x000fda000bf06270 */
[----:B0-----:R-:W-:Y:S05]  /*00f0*/  @!P0 BRA `(.L_x_9) ;  /* 0xfffffffc00ec8947 */ /* 0x001fea000383ffff */
.L_x_8:
[----:B------:R-:W-:Y:S05]  /*0100*/  BSYNC.RECONVERGENT B0 ;  /* 0x0000000000007941 */ /* 0x000fea0003800200 */
.L_x_7:
[----:B------:R-:W0:Y:S01]  /*0110*/  S2UR UR4, SR_CTAID.X ;  /* 0x00000000000479c3 */ /* 0x000e220000002500 */
[----:B------:R-:W1:Y:S01]  /*0120*/  LDCU UR5, c[0x0][0x390] ;  /* 0x00007200ff0577ac */ /* 0x000e620008000800 */
[----:B------:R-:W-:Y:S06]  /*0130*/  BSSY.RECONVERGENT B0, `(.L_x_10) ;  /* 0x0000010000007945 */ /* 0x000fec0003800200 */
[----:B------:R-:W-:Y:S01]  /*0140*/  BAR.SYNC.DEFER_BLOCKING 0x0 ;  /* 0x0000000000007b1d */ /* 0x000fe20000010000 */
[----:B------:R-:W-:-:S07]  /*0150*/  ISETP.GE.AND P1, PT, R7, UR8, PT ;  /* 0x0000000807007c0c */ /* 0x000fce000bf26270 */
[----:B------:R-:W0:Y:S01]  /*0160*/  LDC R6, c[0x0][0x360] ;  /* 0x0000d800ff067b82 */ /* 0x000e220000000800 */
[----:B------:R-:W2:Y:S01]  /*0170*/  LDCU.64 UR6, c[0x0][0x358] ;  /* 0x00006b00ff0677ac */ /* 0x000ea20008000a00 */
[----:B0-----:R-:W-:-:S05]  /*0180*/  IMAD R5, R6, UR4, R7 ;  /* 0x0000000406057c24 */ /* 0x001fca000f8e0207 */
[----:B-1----:R-:W-:-:S13]  /*0190*/  ISETP.GE.AND P0, PT, R5, UR5, PT ;  /* 0x0000000505007c0c */ /* 0x002fda000bf06270 */
[----:B--2---:R-:W-:Y:S05]  /*01a0*/  @P0 BRA `(.L_x_11) ;  /* 0x0000000000200947 */ /* 0x004fea0003800000 */
[----:B------:R-:W0:Y:S02]  /*01b0*/  LDC.64 R2, c[0x0][0x380] ;  /* 0x0000e000ff027b82 */ /* 0x000e240000000a00 */
[----:B0-----:R-:W-:-:S06]  /*01c0*/  IMAD.WIDE R2, R5, 0x4, R2 ;  /* 0x0000000405027825 */ /* 0x001fcc00078e0202 */
[----:B------:R-:W2:Y:S01]  /*01d0*/  LDG.E R2, desc[UR6][R2.64] ;  /* 0x0000000602027981 */ /* 0x000ea2000c1e1900 */
[----:B------:R-:W0:Y:S01]  /*01e0*/  S2UR UR5, SR_CgaCtaId ;  /* 0x00000000000579c3 */ /* 0x000e220000008800 */
[----:B------:R-:W-:Y:S02]  /*01f0*/  UMOV UR4, 0x400 ;  /* 0x0000040000047882 */ /* 0x000fe40000000000 */
[----:B0-----:R-:W-:-:S06]  /*0200*/  ULEA UR4, UR5, UR4, 0x18 ;  /* 0x0000000405047291 */ /* 0x001fcc000f8ec0ff */
[----:B--2---:R-:W-:-:S05]  /*0210*/  LEA R0, R2, UR4, 0x2 ;  /* 0x0000000402007c11 */ /* 0x004fca000f8e10ff */
[----:B------:R0:W-:Y:S02]  /*0220*/  ATOMS.POPC.INC.32 RZ, [R0+URZ] ;  /* 0x0000000000ff7f8c */ /* 0x0001e4000d8000ff */
.L_x_11:
[----:B------:R-:W-:Y:S05]  /*0230*/  BSYNC.RECONVERGENT B0 ;  /* 0x0000000000007941 */ /* 0x000fea0003800200 */
.L_x_10:
[----:B------:R-:W-:Y:S06]  /*0240*/  BAR.SYNC.DEFER_BLOCKING 0x0 ;  /* 0x0000000000007b1d */ /* 0x000fec0000010000 */
[----:B------:R-:W-:Y:S05]  /*0250*/  @P1 EXIT ;  /* 0x000000000000194d */ /* 0x000fea0003800000 */
[----:B------:R-:W1:Y:S01]  /*0260*/  S2UR UR5, SR_CgaCtaId ;  /* 0x00000000000579c3 */ /* 0x000e620000008800 */
[----:B------:R-:W-:-:S07]  /*0270*/  UMOV UR4, 0x400 ;  /* 0x0000040000047882 */ /* 0x000fce0000000000 */
[----:B------:R-:W2:Y:S01]  /*0280*/  LDC.64 R4, c[0x0][0x388] ;  /* 0x0000e200ff047b82 */ /* 0x000ea20000000a00 */
[----:B-1----:R-:W-:-:S12]  /*0290*/  ULEA UR4, UR5, UR4, 0x18 ;  /* 0x0000000405047291 */ /* 0x002fd8000f8ec0ff */
.L_x_12:
[C---:B0-----:R-:W-:Y:S01]  /*02a0*/  LEA R0, R7.reuse, UR4, 0x2 ;  /* 0x0000000407007c11 */ /* 0x041fe2000f8e10ff */
[----:B-12---:R-:W-:-:S04]  /*02b0*/  IMAD.WIDE R2, R7, 0x4, R4 ;  /* 0x0000000407027825 */ /* 0x006fc800078e0204 */
[----:B------:R-:W0:Y:S01]  /*02c0*/  LDS R9, [R0] ;  /* 0x0000000000097984 */ /* 0x000e220000000800 */
[----:B------:R-:W-:-:S05]  /*02d0*/  IMAD.IADD R7, R6, 0x1, R7 ;  /* 0x0000000106077824 */ /* 0x000fca00078e0207 */
[----:B------:R-:W-:Y:S01]  /*02e0*/  ISETP.GE.AND P0, PT, R7, UR8, PT ;  /* 0x0000000807007c0c */ /* 0x000fe2000bf06270 */
[----:B0-----:R1:W-:-:S12]  /*02f0*/  REDG.E.ADD.STRONG.GPU desc[UR6][R2.64], R9 ;  /* 0x000000090200798e */ /* 0x0013d8000c12e106 */
[----:B------:R-:W-:Y:S05]  /*0300*/  @!P0 BRA `(.L_x_12) ;  /* 0xfffffffc00e48947 */ /* 0x000fea000383ffff */
[----:B------:R-:W-:Y:S05]  /*0310*/  EXIT ;  /* 0x000000000000794d */ /* 0x000fea0003800000 */
.L_x_13:
        /* <DEDUP_REMOVED lines=14> */
.L_x_17:


//--------------------- .text._Z13gpu_initArrayPiiii --------------------------
	.section	.text._Z13gpu_initArrayPiiii,"ax",@progbits
	.align	128
        .global         _Z13gpu_initArrayPiiii
        .type           _Z13gpu_initArrayPiiii,@function
        .size           _Z13gpu_initArrayPiiii,(.L_x_18 - _Z13gpu_initArrayPiiii)
        .other          _Z13gpu_initArrayPiiii,@"STO_CUDA_ENTRY STV_DEFAULT"
_Z13gpu_initArrayPiiii:
.text._Z13gpu_initArrayPiiii:
        /* <DEDUP_REMOVED lines=8> */
[----:B------:R-:W0:Y:S01]  /*0080*/  LDCU UR4, c[0x0][0x38c] ;  /* 0x00007180ff0477ac */ /* 0x000e220008000800 */
[----:B------:R-:W1:Y:S01]  /*0090*/  LDCU UR5, c[0x0][0x390] ;  /* 0x00007200ff0577ac */ /* 0x000e620008000800 */
[----:B------:R-:W2:Y:S01]  /*00a0*/  LDCU.64 UR6, c[0x0][0x358] ;  /* 0x00006b00ff0677ac */ /* 0x000ea20008000a00 */
[----:B0-----:R-:W-:Y:S01]  /*00b0*/  UIADD3 UR4, UPT, UPT, UR4, 0x1, URZ ;  /* 0x0000000104047890 */ /* 0x001fe2000fffe0ff */
[----:B-1----:R-:W-:-:S05]  /*00c0*/  VIADD R0, R5, UR5 ;  /* 0x0000000505007c36 */ /* 0x002fca0008000000 */
[----:B------:R-:W-:Y:S01]  /*00d0*/  IMAD R13, RZ, RZ, -UR4 ;  /* 0x80000004ff0d7e24 */ /* 0x000fe2000f8e02ff */
[----:B------:R-:W-:Y:S02]  /*00e0*/  ISETP.NE.U32.AND P1, PT, RZ, UR4, PT ;  /* 0x00000004ff007c0c */ /* 0x000fe4000bf25070 */
[----:B------:R-:W0:Y:S01]  /*00f0*/  I2F.U32.RP R6, UR4 ;  /* 0x0000000400067d06 */ /* 0x000e220008209000 */
[C---:B------:R-:W-:Y:S02]  /*0100*/  LOP3.LUT R2, R0.reuse, 0xaad26b49, RZ, 0x3c, !PT ;  /* 0xaad26b4900027812 */ /* 0x040fe400078e3cff */
[----:B------:R-:W-:-:S03]  /*0110*/  ISETP.GT.AND P0, PT, R0, -0x1, PT ;  /* 0xffffffff0000780c */ /* 0x000fc60003f04270 */
[----:B------:R-:W-:-:S04]  /*0120*/  IMAD R2, R2, 0x4182bed5, RZ ;  /* 0x4182bed502027824 */ /* 0x000fc800078e02ff */
[C---:B------:R-:W-:Y:S01]  /*0130*/  VIADD R0, R2.reuse, 0x583f19 ;  /* 0x00583f1902007836 */ /* 0x040fe20000000000 */
[C---:B------:R-:W-:Y:S01]  /*0140*/  IADD3 R4, PT, PT, R2.reuse, 0x75bcd15, RZ ;  /* 0x075bcd1502047810 */ /* 0x040fe20007ffe0ff */
[----:B------:R-:W-:Y:S01]  /*0150*/  VIADD R11, R2, 0xd9f6dc18 ;  /* 0xd9f6dc18020b7836 */ /* 0x000fe20000000000 */
[----:B0-----:R-:W0:Y:S02]  /*0160*/  MUFU.RCP R6, R6 ;  /* 0x0000000600067308 */ /* 0x001e240000001000 */
[----:B------:R-:W-:Y:S02]  /*0170*/  SHF.R.U32.HI R7, RZ, 0x2, R4 ;  /* 0x00000002ff077819 */ /* 0x000fe40000011604 */
[----:B------:R-:W-:Y:S02]  /*0180*/  SHF.L.U32 R9, R0, 0x4, RZ ;  /* 0x0000000400097819 */ /* 0x000fe400000006ff */
[----:B------:R-:W-:Y:S02]  /*0190*/  LOP3.LUT R7, R7, R4, RZ, 0x3c, !PT ;  /* 0x0000000407077212 */ /* 0x000fe400078e3cff */
[----:B------:R-:W-:Y:S01]  /*01a0*/  @!P0 IADD3 R11, PT, PT, R2, -0x73a9a5a1, RZ ;  /* 0x8c565a5f020b8810 */ /* 0x000fe20007ffe0ff */
[----:B------:R-:W-:-:S02]  /*01b0*/  IMAD.MOV.U32 R2, RZ, RZ, RZ ;  /* 0x000000ffff027224 */ /* 0x000fc400078e00ff */
[----:B------:R-:W-:-:S05]  /*01c0*/  IMAD.SHL.U32 R4, R7, 0x2, RZ ;  /* 0x0000000207047824 */ /* 0x000fca00078e00ff */
[----:B------:R-:W-:Y:S01]  /*01d0*/  LOP3.LUT R4, R0, R9, R4, 0x96, !PT ;  /* 0x0000000900047212 */ /* 0x000fe200078e9604 */
[----:B0-----:R-:W-:-:S03]  /*01e0*/  VIADD R3, R6, 0xffffffe ;  /* 0x0ffffffe06037836 */ /* 0x001fc60000000000 */
[----:B------:R-:W-:-:S03]  /*01f0*/  LOP3.LUT R4, R4, R7, RZ, 0x3c, !PT ;  /* 0x0000000704047212 */ /* 0x000fc600078e3cff */
[----:B------:R-:W0:Y:S01]  /*0200*/  F2I.FTZ.U32.TRUNC.NTZ R3, R3 ;  /* 0x0000000300037305 */ /* 0x000e22000021f000 */
[----:B------:R-:W-:Y:S01]  /*0210*/  IADD3 R4, PT, PT, R11, 0x587c5, R4 ;  /* 0x000587c50b047810 */ /* 0x000fe20007ffe004 */
[----:B0-----:R-:W-:-:S04]  /*0220*/  IMAD R9, R13, R3, RZ ;  /* 0x000000030d097224 */ /* 0x001fc800078e02ff */
[----:B------:R-:W-:-:S06]  /*0230*/  IMAD.HI.U32 R3, R3, R9, R2 ;  /* 0x0000000903037227 */ /* 0x000fcc00078e0002 */
[----:B------:R-:W-:-:S05]  /*0240*/  IMAD.HI.U32 R3, R3, R4, RZ ;  /* 0x0000000403037227 */ /* 0x000fca00078e00ff */
[----:B------:R-:W-:-:S05]  /*0250*/  IADD3 R3, PT, PT, -R3, RZ, RZ ;  /* 0x000000ff03037210 */ /* 0x000fca0007ffe1ff */
[----:B------:R-:W-:Y:S02]  /*0260*/  IMAD R7, R3, UR4, R4 ;  /* 0x0000000403077c24 */ /* 0x000fe4000f8e0204 */
[----:B------:R-:W0:Y:S03]  /*0270*/  LDC.64 R2, c[0x0][0x380] ;  /* 0x0000e000ff027b82 */ /* 0x000e260000000a00 */
[----:B------:R-:W-:-:S13]  /*0280*/  ISETP.GE.U32.AND P0, PT, R7, UR4, PT ;  /* 0x0000000407007c0c */ /* 0x000fda000bf06070 */
[----:B------:R-:W-:-:S05]  /*0290*/  @P0 VIADD R7, R7, -UR4 ;  /* 0x8000000407070c36 */ /* 0x000fca0008000000 */
[----:B------:R-:W-:Y:S01]  /*02a0*/  ISETP.GE.U32.AND P0, PT, R7, UR4, PT ;  /* 0x0000000407007c0c */ /* 0x000fe2000bf06070 */
[----:B0-----:R-:W-:-:S12]  /*02b0*/  IMAD.WIDE R2, R5, 0x4, R2 ;  /* 0x0000000405027825 */ /* 0x001fd800078e0202 */
[----:B------:R-:W-:Y:S02]  /*02c0*/  @P0 IADD3 R7, PT, PT, R7, -UR4, RZ ;  /* 0x8000000407070c10 */ /* 0x000fe4000fffe0ff */
[----:B------:R-:W-:-:S05]  /*02d0*/  @!P1 LOP3.LUT R7, RZ, UR4, RZ, 0x33, !PT ;  /* 0x00000004ff079c12 */ /* 0x000fca000f8e33ff */
[----:B--2---:R-:W-:Y:S01]  /*02e0*/  STG.E desc[UR6][R2.64], R7 ;  /* 0x0000000702007986 */ /* 0x004fe2000c101906 */
[----:B------:R-:W-:Y:S05]  /*02f0*/  EXIT ;  /* 0x000000000000794d */ /* 0x000fea0003800000 */
.L_x_14:
        /* <DEDUP_REMOVED lines=16> */
.L_x_18:


//--------------------- .nv.global.init           --------------------------
	.section	.nv.global.init,"aw",@progbits
	.align	4
.nv.global.init:
	.type		mrg32k3aM1SubSeq,@object
	.size		mrg32k3aM1SubSeq,(mrg32k3aM2SubSeq - mrg32k3aM1SubSeq)
mrg32k3aM1SubSeq:
        /*0000*/ 	.byte	0x0b, 0xcc, 0xee, 0x04, 0x73, 0x29, 0x8b, 0x6f, 0xf6, 0x53, 0x03, 0xf6, 0x23, 0xf6, 0xea, 0xda
        /* <DEDUP_REMOVED lines=125> */
	.type		mrg32k3aM2SubSeq,@object
	.size		mrg32k3aM2SubSeq,(mrg32k3aM1 - mrg32k3aM2SubSeq)
mrg32k3aM2SubSeq:
        /* <DEDUP_REMOVED lines=126> */
	.type		mrg32k3aM1,@object
	.size		mrg32k3aM1,(mrg32k3aM1Seq - mrg32k3aM1)
mrg32k3aM1:
        /* <DEDUP_REMOVED lines=144> */
	.type		mrg32k3aM1Seq,@object
	.size		mrg32k3aM1Seq,(mrg32k3aM2 - mrg32k3aM1Seq)
mrg32k3aM1Seq:
        /* <DEDUP_REMOVED lines=144> */
	.type		mrg32k3aM2,@object
	.size		mrg32k3aM2,(mrg32k3aM2Seq - mrg32k3aM2)
mrg32k3aM2:
        /* <DEDUP_REMOVED lines=144> */
	.type		mrg32k3aM2Seq,@object
	.size		mrg32k3aM2Seq,(precalc_xorwow_matrix - mrg32k3aM2Seq)
mrg32k3aM2Seq:
        /* <DEDUP_REMOVED lines=144> */
	.type		precalc_xorwow_matrix,@object
	.size		precalc_xorwow_matrix,(precalc_xorwow_offset_matrix - precalc_xorwow_matrix)
precalc_xorwow_matrix:
        /* <DEDUP_REMOVED lines=6400> */
	.type		precalc_xorwow_offset_matrix,@object
	.size		precalc_xorwow_offset_matrix,(.L_1 - precalc_xorwow_offset_matrix)
precalc_xorwow_offset_matrix:
        /* <DEDUP_REMOVED lines=6400> */
.L_1:


//--------------------- .nv.shared._Z14gpu_lastKernelPiS_S_i --------------------------
	.section	.nv.shared._Z14gpu_lastKernelPiS_S_i,"aw",@nobits
	.sectionflags	@""
	.align	16
	.zero		1024


//--------------------- .nv.shared.reserved.0     --------------------------
	.section	.nv.shared.reserved.0,"aw",@nobits
	.weak		__nv_reservedSMEM_offset_0_alias
	.size		__nv_reservedSMEM_offset_0_alias, 0, 64
	.other		__nv_reservedSMEM_offset_0_alias,@"STO_CUDA_RESERVED_SHARED STV_DEFAULT"
__nv_reservedSMEM_offset_0_alias:
	.zero		0
	.zero		64


//--------------------- .nv.shared._Z8gpu_sumCPii --------------------------
	.section	.nv.shared._Z8gpu_sumCPii,"aw",@nobits
	.sectionflags	@""
	.align	16
	.zero		1024


//--------------------- .nv.shared._Z9gpu_fullCPiS_ii --------------------------
	.section	.nv.shared._Z9gpu_fullCPiS_ii,"aw",@nobits
	.sectionflags	@""
	.align	16
	.zero		1024


//--------------------- .nv.shared._Z13gpu_initArrayPiiii --------------------------
	.section	.nv.shared._Z13gpu_initArrayPiiii,"aw",@nobits
	.sectionflags	@""
	.align	16
	.zero		1024


//--------------------- .nv.constant0._Z14gpu_lastKernelPiS_S_i --------------------------
	.section	.nv.constant0._Z14gpu_lastKernelPiS_S_i,"a",@progbits
	.sectionflags	@""
	.align	4
.nv.constant0._Z14gpu_lastKernelPiS_S_i:
	.zero		924


//--------------------- .nv.constant0._Z8gpu_sumCPii --------------------------
	.section	.nv.constant0._Z8gpu_sumCPii,"a",@progbits
	.sectionflags	@""
	.align	4
.nv.constant0._Z8gpu_sumCPii:
	.zero		908


//--------------------- .nv.constant0._Z9gpu_fullCPiS_ii --------------------------
	.section	.nv.constant0._Z9gpu_fullCPiS_ii,"a",@progbits
	.sectionflags	@""
	.align	4
.nv.constant0._Z9gpu_fullCPiS_ii:
	.zero		920


//--------------------- .nv.constant0._Z13gpu_initArrayPiiii --------------------------
	.section	.nv.constant0._Z13gpu_initArrayPiiii,"a",@progbits
	.sectionflags	@""
	.align	4
.nv.constant0._Z13gpu_initArrayPiiii:
	.zero		916


//--------------------- SYMBOLS --------------------------

	.type		.nv.reservedSmem.offset0,@object
	.size		.nv.reservedSmem.offset0,0x4
	.type		.nv.reservedSmem.cap,@object
	.size		.nv.reservedSmem.cap,0x4
